//
// Generated by NVIDIA NVVM Compiler
//
// Compiler Build ID: CL-36424714
// Cuda compilation tools, release 13.0, V13.0.88
// Based on NVVM 20.0.0
//

.version 9.0
.target sm_100
.address_size 64

	// .globl	_Z19profile_load_x_onlyILi16ELi16ELi16ELi8EEvPK6__halfPS0_iii
// _ZZ19profile_load_x_onlyILi16ELi16ELi16ELi8EEvPK6__halfPS0_iiiE6x_smem has been demoted
// _ZZ23profile_dequantize_onlyILi16ELi16ELi16ELi8EEvPKiPK6__halfS4_PS2_iiiiE6w_smem has been demoted
// _ZZ24profile_fp16_matmul_onlyILi16ELi16ELi16EEvPK6__halfS2_PS0_iiiE6x_smem has been demoted
// _ZZ24profile_fp16_matmul_onlyILi16ELi16ELi16EEvPK6__halfS2_PS0_iiiE6w_smem has been demoted

.visible .entry _Z19profile_load_x_onlyILi16ELi16ELi16ELi8EEvPK6__halfPS0_iii(
	.param .u64 .ptr .align 1 _Z19profile_load_x_onlyILi16ELi16ELi16ELi8EEvPK6__halfPS0_iii_param_0,
	.param .u64 .ptr .align 1 _Z19profile_load_x_onlyILi16ELi16ELi16ELi8EEvPK6__halfPS0_iii_param_1,
	.param .u32 _Z19profile_load_x_onlyILi16ELi16ELi16ELi8EEvPK6__halfPS0_iii_param_2,
	.param .u32 _Z19profile_load_x_onlyILi16ELi16ELi16ELi8EEvPK6__halfPS0_iii_param_3,
	.param .u32 _Z19profile_load_x_onlyILi16ELi16ELi16ELi8EEvPK6__halfPS0_iii_param_4
)
{
	.reg .pred 	%p<32>;
	.reg .b16 	%rs<9>;
	.reg .b32 	%r<127>;
	.reg .b32 	%f<43>;
	.reg .b64 	%rd<20>;
	// demoted variable
	.shared .align 2 .b8 _ZZ19profile_load_x_onlyILi16ELi16ELi16ELi8EEvPK6__halfPS0_iiiE6x_smem[512];
	ld.param.u64 	%rd3, [_Z19profile_load_x_onlyILi16ELi16ELi16ELi8EEvPK6__halfPS0_iii_param_0];
	ld.param.u32 	%r55, [_Z19profile_load_x_onlyILi16ELi16ELi16ELi8EEvPK6__halfPS0_iii_param_2];
	ld.param.u32 	%r56, [_Z19profile_load_x_onlyILi16ELi16ELi16ELi8EEvPK6__halfPS0_iii_param_4];
	cvta.to.global.u64 	%rd1, %rd3;
	mov.u32 	%r1, %ctaid.y;
	setp.lt.s32 	%p1, %r56, 1;
	mov.f32 	%f37, 0f00000000;
	@%p1 bra 	$L__BB0_24;
	mov.u32 	%r2, %tid.x;
	shl.b32 	%r3, %r1, 4;
	mov.u32 	%r4, %ntid.x;
	add.s32 	%r5, %r2, %r4;
	max.u32 	%r58, %r5, 256;
	setp.lt.u32 	%p2, %r5, 256;
	selp.u32 	%r59, 1, 0, %p2;
	add.s32 	%r60, %r5, %r59;
	sub.s32 	%r61, %r58, %r60;
	div.u32 	%r62, %r61, %r4;
	add.s32 	%r6, %r62, %r59;
	and.b32  	%r7, %r6, 3;
	shr.u32 	%r63, %r2, 4;
	and.b32  	%r8, %r2, 15;
	add.s32 	%r9, %r63, %r3;
	mul.lo.s32 	%r10, %r9, %r56;
	shr.u32 	%r64, %r5, 4;
	and.b32  	%r11, %r5, 15;
	add.s32 	%r12, %r64, %r3;
	mul.lo.s32 	%r13, %r12, %r56;
	add.s32 	%r14, %r5, %r4;
	shr.u32 	%r65, %r14, 4;
	and.b32  	%r15, %r14, 15;
	add.s32 	%r16, %r65, %r3;
	mul.lo.s32 	%r17, %r16, %r56;
	mov.f32 	%f37, 0f00000000;
	mov.b32 	%r121, 0;
$L__BB0_2:
	setp.gt.u32 	%p3, %r2, 255;
	@%p3 bra 	$L__BB0_23;
	setp.eq.s32 	%p4, %r7, 3;
	mov.u32 	%r122, %r2;
	@%p4 bra 	$L__BB0_12;
	setp.ge.s32 	%p5, %r9, %r55;
	add.s32 	%r19, %r8, %r121;
	setp.ge.s32 	%p6, %r19, %r56;
	or.pred  	%p7, %p5, %p6;
	@%p7 bra 	$L__BB0_6;
	add.s32 	%r67, %r10, %r19;
	mul.wide.u32 	%rd4, %r67, 2;
	add.s64 	%rd5, %rd1, %rd4;
	ld.global.nc.u16 	%rs1, [%rd5];
	shl.b32 	%r68, %r2, 1;
	and.b32  	%r69, %r68, 2016;
	mov.u32 	%r70, _ZZ19profile_load_x_onlyILi16ELi16ELi16ELi8EEvPK6__halfPS0_iiiE6x_smem;
	add.s32 	%r71, %r70, %r69;
	shl.b32 	%r72, %r8, 1;
	add.s32 	%r73, %r71, %r72;
	st.shared.u16 	[%r73], %rs1;
	// begin inline asm
	{  cvt.f32.f16 %f23, %rs1;}

	// end inline asm
	add.f32 	%f37, %f37, %f23;
$L__BB0_6:
	setp.eq.s32 	%p8, %r7, 0;
	mov.u32 	%r122, %r5;
	@%p8 bra 	$L__BB0_12;
	setp.ge.s32 	%p9, %r12, %r55;
	add.s32 	%r20, %r11, %r121;
	setp.ge.s32 	%p10, %r20, %r56;
	or.pred  	%p11, %p9, %p10;
	@%p11 bra 	$L__BB0_9;
	add.s32 	%r75, %r13, %r20;
	mul.wide.u32 	%rd6, %r75, 2;
	add.s64 	%rd7, %rd1, %rd6;
	ld.global.nc.u16 	%rs2, [%rd7];
	shl.b32 	%r76, %r5, 1;
	and.b32  	%r77, %r76, -32;
	mov.u32 	%r78, _ZZ19profile_load_x_onlyILi16ELi16ELi16ELi8EEvPK6__halfPS0_iiiE6x_smem;
	add.s32 	%r79, %r78, %r77;
	shl.b32 	%r80, %r11, 1;
	add.s32 	%r81, %r79, %r80;
	st.shared.u16 	[%r81], %rs2;
	// begin inline asm
	{  cvt.f32.f16 %f24, %rs2;}

	// end inline asm
	add.f32 	%f37, %f37, %f24;
$L__BB0_9:
	setp.eq.s32 	%p12, %r7, 1;
	mov.u32 	%r122, %r14;
	@%p12 bra 	$L__BB0_12;
	add.s32 	%r122, %r14, %r4;
	setp.ge.s32 	%p13, %r16, %r55;
	add.s32 	%r22, %r15, %r121;
	setp.ge.s32 	%p14, %r22, %r56;
	or.pred  	%p15, %p13, %p14;
	@%p15 bra 	$L__BB0_12;
	add.s32 	%r83, %r17, %r22;
	mul.wide.u32 	%rd8, %r83, 2;
	add.s64 	%rd9, %rd1, %rd8;
	ld.global.nc.u16 	%rs3, [%rd9];
	shl.b32 	%r84, %r14, 1;
	and.b32  	%r85, %r84, -32;
	mov.u32 	%r86, _ZZ19profile_load_x_onlyILi16ELi16ELi16ELi8EEvPK6__halfPS0_iiiE6x_smem;
	add.s32 	%r87, %r86, %r85;
	shl.b32 	%r88, %r15, 1;
	add.s32 	%r89, %r87, %r88;
	st.shared.u16 	[%r89], %rs3;
	// begin inline asm
	{  cvt.f32.f16 %f25, %rs3;}

	// end inline asm
	add.f32 	%f37, %f37, %f25;
$L__BB0_12:
	setp.lt.u32 	%p16, %r6, 3;
	@%p16 bra 	$L__BB0_23;
	shl.b32 	%r90, %r4, 1;
	add.s32 	%r125, %r90, %r122;
	mad.lo.s32 	%r124, %r4, 3, %r122;
	add.s32 	%r123, %r4, %r122;
$L__BB0_14:
	shr.u32 	%r32, %r122, 4;
	and.b32  	%r33, %r122, 15;
	add.s32 	%r34, %r32, %r3;
	add.s32 	%r35, %r33, %r121;
	setp.ge.s32 	%p17, %r34, %r55;
	setp.ge.s32 	%p18, %r35, %r56;
	or.pred  	%p19, %p17, %p18;
	@%p19 bra 	$L__BB0_16;
	shl.b32 	%r91, %r32, 5;
	mov.u32 	%r92, _ZZ19profile_load_x_onlyILi16ELi16ELi16ELi8EEvPK6__halfPS0_iiiE6x_smem;
	add.s32 	%r93, %r92, %r91;
	shl.b32 	%r94, %r33, 1;
	add.s32 	%r95, %r93, %r94;
	mad.lo.s32 	%r96, %r34, %r56, %r35;
	mul.wide.u32 	%rd10, %r96, 2;
	add.s64 	%rd11, %rd1, %rd10;
	ld.global.nc.u16 	%rs4, [%rd11];
	st.shared.u16 	[%r95], %rs4;
	// begin inline asm
	{  cvt.f32.f16 %f26, %rs4;}

	// end inline asm
	add.f32 	%f37, %f37, %f26;
$L__BB0_16:
	shr.u32 	%r36, %r123, 4;
	and.b32  	%r37, %r123, 15;
	add.s32 	%r38, %r36, %r3;
	add.s32 	%r39, %r37, %r121;
	setp.ge.s32 	%p20, %r38, %r55;
	setp.ge.s32 	%p21, %r39, %r56;
	or.pred  	%p22, %p20, %p21;
	@%p22 bra 	$L__BB0_18;
	shl.b32 	%r97, %r36, 5;
	mov.u32 	%r98, _ZZ19profile_load_x_onlyILi16ELi16ELi16ELi8EEvPK6__halfPS0_iiiE6x_smem;
	add.s32 	%r99, %r98, %r97;
	shl.b32 	%r100, %r37, 1;
	add.s32 	%r101, %r99, %r100;
	mad.lo.s32 	%r102, %r38, %r56, %r39;
	mul.wide.u32 	%rd12, %r102, 2;
	add.s64 	%rd13, %rd1, %rd12;
	ld.global.nc.u16 	%rs5, [%rd13];
	st.shared.u16 	[%r101], %rs5;
	// begin inline asm
	{  cvt.f32.f16 %f27, %rs5;}

	// end inline asm
	add.f32 	%f37, %f37, %f27;
$L__BB0_18:
	add.s32 	%r40, %r122, %r4;
	shr.u32 	%r41, %r125, 4;
	and.b32  	%r42, %r125, 15;
	add.s32 	%r43, %r41, %r3;
	add.s32 	%r44, %r42, %r121;
	setp.ge.s32 	%p23, %r43, %r55;
	setp.ge.s32 	%p24, %r44, %r56;
	or.pred  	%p25, %p23, %p24;
	@%p25 bra 	$L__BB0_20;
	shl.b32 	%r103, %r41, 5;
	mov.u32 	%r104, _ZZ19profile_load_x_onlyILi16ELi16ELi16ELi8EEvPK6__halfPS0_iiiE6x_smem;
	add.s32 	%r105, %r104, %r103;
	shl.b32 	%r106, %r42, 1;
	add.s32 	%r107, %r105, %r106;
	mad.lo.s32 	%r108, %r43, %r56, %r44;
	mul.wide.u32 	%rd14, %r108, 2;
	add.s64 	%rd15, %rd1, %rd14;
	ld.global.nc.u16 	%rs6, [%rd15];
	st.shared.u16 	[%r107], %rs6;
	// begin inline asm
	{  cvt.f32.f16 %f28, %rs6;}

	// end inline asm
	add.f32 	%f37, %f37, %f28;
$L__BB0_20:
	add.s32 	%r45, %r40, %r4;
	shr.u32 	%r46, %r124, 4;
	and.b32  	%r47, %r124, 15;
	add.s32 	%r48, %r46, %r3;
	add.s32 	%r49, %r47, %r121;
	setp.ge.s32 	%p26, %r48, %r55;
	setp.ge.s32 	%p27, %r49, %r56;
	or.pred  	%p28, %p26, %p27;
	@%p28 bra 	$L__BB0_22;
	shl.b32 	%r109, %r46, 5;
	mov.u32 	%r110, _ZZ19profile_load_x_onlyILi16ELi16ELi16ELi8EEvPK6__halfPS0_iiiE6x_smem;
	add.s32 	%r111, %r110, %r109;
	shl.b32 	%r112, %r47, 1;
	add.s32 	%r113, %r111, %r112;
	mad.lo.s32 	%r114, %r48, %r56, %r49;
	mul.wide.u32 	%rd16, %r114, 2;
	add.s64 	%rd17, %rd1, %rd16;
	ld.global.nc.u16 	%rs7, [%rd17];
	st.shared.u16 	[%r113], %rs7;
	// begin inline asm
	{  cvt.f32.f16 %f29, %rs7;}

	// end inline asm
	add.f32 	%f37, %f37, %f29;
$L__BB0_22:
	add.s32 	%r115, %r45, %r4;
	add.s32 	%r122, %r115, %r4;
	shl.b32 	%r116, %r4, 2;
	add.s32 	%r125, %r125, %r116;
	add.s32 	%r124, %r124, %r116;
	add.s32 	%r123, %r123, %r116;
	setp.lt.u32 	%p29, %r122, 256;
	@%p29 bra 	$L__BB0_14;
$L__BB0_23:
	bar.sync 	0;
	add.s32 	%r121, %r121, 16;
	setp.lt.s32 	%p30, %r121, %r56;
	@%p30 bra 	$L__BB0_2;
$L__BB0_24:
	mov.u32 	%r117, %tid.x;
	mov.u32 	%r118, %ctaid.x;
	or.b32  	%r119, %r117, %r118;
	or.b32  	%r120, %r119, %r1;
	setp.ne.s32 	%p31, %r120, 0;
	@%p31 bra 	$L__BB0_26;
	ld.param.u64 	%rd19, [_Z19profile_load_x_onlyILi16ELi16ELi16ELi8EEvPK6__halfPS0_iii_param_1];
	// begin inline asm
	{  cvt.rn.f16.f32 %rs8, %f37;}

	// end inline asm
	cvta.to.global.u64 	%rd18, %rd19;
	st.global.u16 	[%rd18], %rs8;
$L__BB0_26:
	ret;

}
	// .globl	_Z24profile_load_packed_onlyILi16ELi16ELi16ELi8EEvPKiP6__halfiii
.visible .entry _Z24profile_load_packed_onlyILi16ELi16ELi16ELi8EEvPKiP6__halfiii(
	.param .u64 .ptr .align 1 _Z24profile_load_packed_onlyILi16ELi16ELi16ELi8EEvPKiP6__halfiii_param_0,
	.param .u64 .ptr .align 1 _Z24profile_load_packed_onlyILi16ELi16ELi16ELi8EEvPKiP6__halfiii_param_1,
	.param .u32 _Z24profile_load_packed_onlyILi16ELi16ELi16ELi8EEvPKiP6__halfiii_param_2,
	.param .u32 _Z24profile_load_packed_onlyILi16ELi16ELi16ELi8EEvPKiP6__halfiii_param_3,
	.param .u32 _Z24profile_load_packed_onlyILi16ELi16ELi16ELi8EEvPKiP6__halfiii_param_4
)
{
	.reg .pred 	%p<32>;
	.reg .b16 	%rs<2>;
	.reg .b32 	%r<133>;
	.reg .b32 	%f<6>;
	.reg .b64 	%rd<19>;

	ld.param.u64 	%rd3, [_Z24profile_load_packed_onlyILi16ELi16ELi16ELi8EEvPKiP6__halfiii_param_0];
	ld.param.u64 	%rd2, [_Z24profile_load_packed_onlyILi16ELi16ELi16ELi8EEvPKiP6__halfiii_param_1];
	ld.param.u32 	%r62, [_Z24profile_load_packed_onlyILi16ELi16ELi16ELi8EEvPKiP6__halfiii_param_3];
	ld.param.u32 	%r63, [_Z24profile_load_packed_onlyILi16ELi16ELi16ELi8EEvPKiP6__halfiii_param_4];
	cvta.to.global.u64 	%rd1, %rd3;
	shr.s32 	%r64, %r63, 31;
	shr.u32 	%r65, %r64, 30;
	add.s32 	%r66, %r63, %r65;
	shr.s32 	%r1, %r66, 2;
	mov.u32 	%r2, %ctaid.x;
	setp.lt.s32 	%p1, %r63, 1;
	mov.f32 	%f5, 0f00000000;
	@%p1 bra 	$L__BB1_25;
	mov.u32 	%r3, %tid.x;
	shl.b32 	%r4, %r2, 4;
	mov.u32 	%r5, %ntid.x;
	add.s32 	%r6, %r3, %r5;
	max.u32 	%r68, %r6, 256;
	setp.lt.u32 	%p2, %r6, 256;
	selp.u32 	%r69, 1, 0, %p2;
	add.s32 	%r70, %r6, %r69;
	sub.s32 	%r71, %r68, %r70;
	div.u32 	%r72, %r71, %r5;
	add.s32 	%r7, %r72, %r69;
	and.b32  	%r8, %r7, 3;
	shr.u32 	%r73, %r3, 4;
	add.s32 	%r9, %r73, %r4;
	shr.u32 	%r74, %r6, 4;
	add.s32 	%r10, %r74, %r4;
	add.s32 	%r11, %r6, %r5;
	shr.u32 	%r75, %r11, 4;
	and.b32  	%r12, %r11, 15;
	add.s32 	%r13, %r75, %r4;
	mul.lo.s32 	%r14, %r13, %r1;
	add.s32 	%r15, %r11, %r5;
	shl.b32 	%r16, %r5, 2;
	mov.b32 	%r116, 0;
	and.b32  	%r78, %r3, 15;
	mov.u32 	%r128, %r116;
$L__BB1_2:
	setp.gt.u32 	%p3, %r3, 255;
	@%p3 bra 	$L__BB1_23;
	setp.eq.s32 	%p4, %r8, 3;
	mov.u32 	%r120, %r3;
	@%p4 bra 	$L__BB1_12;
	setp.ge.s32 	%p5, %r9, %r62;
	add.s32 	%r19, %r78, %r116;
	setp.ge.s32 	%p6, %r19, %r63;
	or.pred  	%p7, %p5, %p6;
	@%p7 bra 	$L__BB1_6;
	shr.u32 	%r79, %r19, 2;
	mad.lo.s32 	%r80, %r9, %r1, %r79;
	mul.wide.u32 	%rd4, %r80, 4;
	add.s64 	%rd5, %rd1, %rd4;
	ld.global.nc.u32 	%r81, [%rd5];
	add.s32 	%r128, %r81, %r128;
$L__BB1_6:
	setp.eq.s32 	%p8, %r8, 0;
	mov.u32 	%r120, %r6;
	@%p8 bra 	$L__BB1_12;
	setp.ge.s32 	%p9, %r10, %r62;
	and.b32  	%r82, %r6, 15;
	add.s32 	%r22, %r82, %r116;
	setp.ge.s32 	%p10, %r22, %r63;
	or.pred  	%p11, %p9, %p10;
	@%p11 bra 	$L__BB1_9;
	shr.u32 	%r83, %r22, 2;
	mad.lo.s32 	%r84, %r10, %r1, %r83;
	mul.wide.u32 	%rd6, %r84, 4;
	add.s64 	%rd7, %rd1, %rd6;
	ld.global.nc.u32 	%r85, [%rd7];
	add.s32 	%r128, %r85, %r128;
$L__BB1_9:
	setp.eq.s32 	%p12, %r8, 1;
	mov.u32 	%r120, %r11;
	@%p12 bra 	$L__BB1_12;
	setp.ge.s32 	%p13, %r13, %r62;
	add.s32 	%r25, %r12, %r116;
	setp.ge.s32 	%p14, %r25, %r63;
	or.pred  	%p15, %p13, %p14;
	mov.u32 	%r120, %r15;
	@%p15 bra 	$L__BB1_12;
	shr.u32 	%r87, %r25, 2;
	add.s32 	%r88, %r14, %r87;
	mul.wide.u32 	%rd8, %r88, 4;
	add.s64 	%rd9, %rd1, %rd8;
	ld.global.nc.u32 	%r89, [%rd9];
	add.s32 	%r128, %r89, %r128;
	mov.u32 	%r120, %r15;
$L__BB1_12:
	setp.lt.u32 	%p16, %r7, 3;
	@%p16 bra 	$L__BB1_23;
	shl.b32 	%r90, %r5, 1;
	add.s32 	%r125, %r90, %r120;
	mad.lo.s32 	%r124, %r5, 3, %r120;
	add.s32 	%r123, %r5, %r120;
$L__BB1_14:
	shr.u32 	%r91, %r120, 4;
	and.b32  	%r92, %r120, 15;
	add.s32 	%r38, %r91, %r4;
	add.s32 	%r39, %r92, %r116;
	setp.ge.s32 	%p17, %r38, %r62;
	setp.ge.s32 	%p18, %r39, %r63;
	or.pred  	%p19, %p17, %p18;
	@%p19 bra 	$L__BB1_16;
	shr.u32 	%r93, %r39, 2;
	mad.lo.s32 	%r94, %r38, %r1, %r93;
	mul.wide.u32 	%rd10, %r94, 4;
	add.s64 	%rd11, %rd1, %rd10;
	ld.global.nc.u32 	%r95, [%rd11];
	add.s32 	%r128, %r95, %r128;
$L__BB1_16:
	shr.u32 	%r96, %r123, 4;
	and.b32  	%r97, %r123, 15;
	add.s32 	%r42, %r96, %r4;
	add.s32 	%r43, %r97, %r116;
	setp.ge.s32 	%p20, %r42, %r62;
	setp.ge.s32 	%p21, %r43, %r63;
	or.pred  	%p22, %p20, %p21;
	@%p22 bra 	$L__BB1_18;
	shr.u32 	%r98, %r43, 2;
	mad.lo.s32 	%r99, %r42, %r1, %r98;
	mul.wide.u32 	%rd12, %r99, 4;
	add.s64 	%rd13, %rd1, %rd12;
	ld.global.nc.u32 	%r100, [%rd13];
	add.s32 	%r128, %r100, %r128;
$L__BB1_18:
	add.s32 	%r46, %r120, %r5;
	shr.u32 	%r101, %r125, 4;
	and.b32  	%r102, %r125, 15;
	add.s32 	%r47, %r101, %r4;
	add.s32 	%r48, %r102, %r116;
	setp.ge.s32 	%p23, %r47, %r62;
	setp.ge.s32 	%p24, %r48, %r63;
	or.pred  	%p25, %p23, %p24;
	@%p25 bra 	$L__BB1_20;
	shr.u32 	%r103, %r48, 2;
	mad.lo.s32 	%r104, %r47, %r1, %r103;
	mul.wide.u32 	%rd14, %r104, 4;
	add.s64 	%rd15, %rd1, %rd14;
	ld.global.nc.u32 	%r105, [%rd15];
	add.s32 	%r128, %r105, %r128;
$L__BB1_20:
	add.s32 	%r51, %r46, %r5;
	shr.u32 	%r106, %r124, 4;
	and.b32  	%r107, %r124, 15;
	add.s32 	%r52, %r106, %r4;
	add.s32 	%r53, %r107, %r116;
	setp.ge.s32 	%p26, %r52, %r62;
	setp.ge.s32 	%p27, %r53, %r63;
	or.pred  	%p28, %p26, %p27;
	@%p28 bra 	$L__BB1_22;
	shr.u32 	%r108, %r53, 2;
	mad.lo.s32 	%r109, %r52, %r1, %r108;
	mul.wide.u32 	%rd16, %r109, 4;
	add.s64 	%rd17, %rd1, %rd16;
	ld.global.nc.u32 	%r110, [%rd17];
	add.s32 	%r128, %r110, %r128;
$L__BB1_22:
	add.s32 	%r111, %r51, %r5;
	add.s32 	%r120, %r111, %r5;
	add.s32 	%r125, %r125, %r16;
	add.s32 	%r124, %r124, %r16;
	add.s32 	%r123, %r123, %r16;
	setp.lt.u32 	%p29, %r120, 256;
	@%p29 bra 	$L__BB1_14;
$L__BB1_23:
	bar.sync 	0;
	add.s32 	%r116, %r116, 16;
	setp.lt.s32 	%p30, %r116, %r63;
	@%p30 bra 	$L__BB1_2;
	cvt.rn.f32.s32 	%f5, %r128;
$L__BB1_25:
	mov.u32 	%r112, %tid.x;
	mov.u32 	%r113, %ctaid.y;
	or.b32  	%r114, %r112, %r113;
	or.b32  	%r115, %r114, %r2;
	setp.ne.s32 	%p31, %r115, 0;
	@%p31 bra 	$L__BB1_27;
	// begin inline asm
	{  cvt.rn.f16.f32 %rs1, %f5;}

	// end inline asm
	cvta.to.global.u64 	%rd18, %rd2;
	st.global.u16 	[%rd18], %rs1;
$L__BB1_27:
	ret;

}
	// .globl	_Z25profile_extract_bits_onlyILi16ELi16ELi16ELi8EEvPKiP6__halfiii
.visible .entry _Z25profile_extract_bits_onlyILi16ELi16ELi16ELi8EEvPKiP6__halfiii(
	.param .u64 .ptr .align 1 _Z25profile_extract_bits_onlyILi16ELi16ELi16ELi8EEvPKiP6__halfiii_param_0,
	.param .u64 .ptr .align 1 _Z25profile_extract_bits_onlyILi16ELi16ELi16ELi8EEvPKiP6__halfiii_param_1,
	.param .u32 _Z25profile_extract_bits_onlyILi16ELi16ELi16ELi8EEvPKiP6__halfiii_param_2,
	.param .u32 _Z25profile_extract_bits_onlyILi16ELi16ELi16ELi8EEvPKiP6__halfiii_param_3,
	.param .u32 _Z25profile_extract_bits_onlyILi16ELi16ELi16ELi8EEvPKiP6__halfiii_param_4
)
{
	.reg .pred 	%p<32>;
	.reg .b16 	%rs<2>;
	.reg .b32 	%r<175>;
	.reg .b32 	%f<6>;
	.reg .b64 	%rd<19>;

	ld.param.u64 	%rd3, [_Z25profile_extract_bits_onlyILi16ELi16ELi16ELi8EEvPKiP6__halfiii_param_0];
	ld.param.u64 	%rd2, [_Z25profile_extract_bits_onlyILi16ELi16ELi16ELi8EEvPKiP6__halfiii_param_1];
	ld.param.u32 	%r78, [_Z25profile_extract_bits_onlyILi16ELi16ELi16ELi8EEvPKiP6__halfiii_param_3];
	ld.param.u32 	%r79, [_Z25profile_extract_bits_onlyILi16ELi16ELi16ELi8EEvPKiP6__halfiii_param_4];
	cvta.to.global.u64 	%rd1, %rd3;
	shr.s32 	%r80, %r79, 31;
	shr.u32 	%r81, %r80, 30;
	add.s32 	%r82, %r79, %r81;
	shr.s32 	%r1, %r82, 2;
	mov.u32 	%r2, %ctaid.x;
	setp.lt.s32 	%p1, %r79, 1;
	mov.f32 	%f5, 0f00000000;
	@%p1 bra 	$L__BB2_25;
	mov.u32 	%r3, %tid.x;
	shl.b32 	%r4, %r2, 4;
	mov.u32 	%r5, %ntid.x;
	add.s32 	%r6, %r3, %r5;
	max.u32 	%r84, %r6, 256;
	setp.lt.u32 	%p2, %r6, 256;
	selp.u32 	%r85, 1, 0, %p2;
	add.s32 	%r86, %r6, %r85;
	sub.s32 	%r87, %r84, %r86;
	div.u32 	%r88, %r87, %r5;
	add.s32 	%r7, %r88, %r85;
	and.b32  	%r8, %r7, 3;
	shr.u32 	%r89, %r3, 4;
	add.s32 	%r9, %r89, %r4;
	shl.b32 	%r90, %r3, 3;
	and.b32  	%r10, %r90, 24;
	shr.u32 	%r91, %r6, 4;
	add.s32 	%r11, %r91, %r4;
	shl.b32 	%r92, %r6, 3;
	and.b32  	%r12, %r92, 24;
	add.s32 	%r13, %r6, %r5;
	shr.u32 	%r93, %r13, 4;
	and.b32  	%r14, %r13, 15;
	add.s32 	%r15, %r93, %r4;
	mul.lo.s32 	%r16, %r15, %r1;
	shl.b32 	%r94, %r13, 3;
	and.b32  	%r17, %r94, 24;
	add.s32 	%r18, %r13, %r5;
	shl.b32 	%r19, %r5, 2;
	shl.b32 	%r20, %r5, 5;
	mov.b32 	%r154, 0;
	and.b32  	%r97, %r3, 15;
	mov.u32 	%r170, %r154;
$L__BB2_2:
	setp.gt.u32 	%p3, %r3, 255;
	@%p3 bra 	$L__BB2_23;
	setp.eq.s32 	%p4, %r8, 3;
	mov.u32 	%r158, %r3;
	@%p4 bra 	$L__BB2_12;
	setp.ge.s32 	%p5, %r9, %r78;
	add.s32 	%r23, %r97, %r154;
	setp.ge.s32 	%p6, %r23, %r79;
	or.pred  	%p7, %p5, %p6;
	@%p7 bra 	$L__BB2_6;
	shr.u32 	%r98, %r23, 2;
	mad.lo.s32 	%r99, %r9, %r1, %r98;
	mul.wide.u32 	%rd4, %r99, 4;
	add.s64 	%rd5, %rd1, %rd4;
	ld.global.nc.u32 	%r100, [%rd5];
	shr.s32 	%r101, %r100, %r10;
	and.b32  	%r102, %r101, 255;
	add.s32 	%r170, %r102, %r170;
$L__BB2_6:
	setp.eq.s32 	%p8, %r8, 0;
	mov.u32 	%r158, %r6;
	@%p8 bra 	$L__BB2_12;
	setp.ge.s32 	%p9, %r11, %r78;
	and.b32  	%r103, %r6, 15;
	add.s32 	%r26, %r103, %r154;
	setp.ge.s32 	%p10, %r26, %r79;
	or.pred  	%p11, %p9, %p10;
	@%p11 bra 	$L__BB2_9;
	shr.u32 	%r104, %r26, 2;
	mad.lo.s32 	%r105, %r11, %r1, %r104;
	mul.wide.u32 	%rd6, %r105, 4;
	add.s64 	%rd7, %rd1, %rd6;
	ld.global.nc.u32 	%r106, [%rd7];
	shr.s32 	%r107, %r106, %r12;
	and.b32  	%r108, %r107, 255;
	add.s32 	%r170, %r108, %r170;
$L__BB2_9:
	setp.eq.s32 	%p12, %r8, 1;
	mov.u32 	%r158, %r13;
	@%p12 bra 	$L__BB2_12;
	setp.ge.s32 	%p13, %r15, %r78;
	add.s32 	%r29, %r14, %r154;
	setp.ge.s32 	%p14, %r29, %r79;
	or.pred  	%p15, %p13, %p14;
	mov.u32 	%r158, %r18;
	@%p15 bra 	$L__BB2_12;
	shr.u32 	%r110, %r29, 2;
	add.s32 	%r111, %r16, %r110;
	mul.wide.u32 	%rd8, %r111, 4;
	add.s64 	%rd9, %rd1, %rd8;
	ld.global.nc.u32 	%r112, [%rd9];
	shr.s32 	%r113, %r112, %r17;
	and.b32  	%r114, %r113, 255;
	add.s32 	%r170, %r114, %r170;
	mov.u32 	%r158, %r18;
$L__BB2_12:
	setp.lt.u32 	%p16, %r7, 3;
	@%p16 bra 	$L__BB2_23;
	shl.b32 	%r115, %r5, 1;
	add.s32 	%r167, %r115, %r158;
	shl.b32 	%r161, %r158, 3;
	shl.b32 	%r116, %r5, 4;
	add.s32 	%r166, %r116, %r161;
	mad.lo.s32 	%r165, %r5, 3, %r158;
	mad.lo.s32 	%r164, %r5, 24, %r161;
	add.s32 	%r162, %r5, %r158;
	shl.b32 	%r163, %r162, 3;
$L__BB2_14:
	shr.u32 	%r117, %r158, 4;
	and.b32  	%r118, %r158, 15;
	add.s32 	%r50, %r117, %r4;
	add.s32 	%r51, %r118, %r154;
	setp.ge.s32 	%p17, %r50, %r78;
	setp.ge.s32 	%p18, %r51, %r79;
	or.pred  	%p19, %p17, %p18;
	@%p19 bra 	$L__BB2_16;
	shr.u32 	%r119, %r51, 2;
	mad.lo.s32 	%r120, %r50, %r1, %r119;
	mul.wide.u32 	%rd10, %r120, 4;
	add.s64 	%rd11, %rd1, %rd10;
	ld.global.nc.u32 	%r121, [%rd11];
	and.b32  	%r122, %r161, 24;
	shr.s32 	%r123, %r121, %r122;
	and.b32  	%r124, %r123, 255;
	add.s32 	%r170, %r124, %r170;
$L__BB2_16:
	shr.u32 	%r125, %r162, 4;
	and.b32  	%r126, %r162, 15;
	add.s32 	%r54, %r125, %r4;
	add.s32 	%r55, %r126, %r154;
	setp.ge.s32 	%p20, %r54, %r78;
	setp.ge.s32 	%p21, %r55, %r79;
	or.pred  	%p22, %p20, %p21;
	@%p22 bra 	$L__BB2_18;
	shr.u32 	%r127, %r55, 2;
	mad.lo.s32 	%r128, %r54, %r1, %r127;
	mul.wide.u32 	%rd12, %r128, 4;
	add.s64 	%rd13, %rd1, %rd12;
	ld.global.nc.u32 	%r129, [%rd13];
	and.b32  	%r130, %r163, 24;
	shr.s32 	%r131, %r129, %r130;
	and.b32  	%r132, %r131, 255;
	add.s32 	%r170, %r132, %r170;
$L__BB2_18:
	add.s32 	%r58, %r158, %r5;
	shr.u32 	%r133, %r167, 4;
	and.b32  	%r134, %r167, 15;
	add.s32 	%r59, %r133, %r4;
	add.s32 	%r60, %r134, %r154;
	setp.ge.s32 	%p23, %r59, %r78;
	setp.ge.s32 	%p24, %r60, %r79;
	or.pred  	%p25, %p23, %p24;
	@%p25 bra 	$L__BB2_20;
	shr.u32 	%r135, %r60, 2;
	mad.lo.s32 	%r136, %r59, %r1, %r135;
	mul.wide.u32 	%rd14, %r136, 4;
	add.s64 	%rd15, %rd1, %rd14;
	ld.global.nc.u32 	%r137, [%rd15];
	and.b32  	%r138, %r166, 24;
	shr.s32 	%r139, %r137, %r138;
	and.b32  	%r140, %r139, 255;
	add.s32 	%r170, %r140, %r170;
$L__BB2_20:
	add.s32 	%r63, %r58, %r5;
	shr.u32 	%r141, %r165, 4;
	and.b32  	%r142, %r165, 15;
	add.s32 	%r64, %r141, %r4;
	add.s32 	%r65, %r142, %r154;
	setp.ge.s32 	%p26, %r64, %r78;
	setp.ge.s32 	%p27, %r65, %r79;
	or.pred  	%p28, %p26, %p27;
	@%p28 bra 	$L__BB2_22;
	shr.u32 	%r143, %r65, 2;
	mad.lo.s32 	%r144, %r64, %r1, %r143;
	mul.wide.u32 	%rd16, %r144, 4;
	add.s64 	%rd17, %rd1, %rd16;
	ld.global.nc.u32 	%r145, [%rd17];
	and.b32  	%r146, %r164, 24;
	shr.s32 	%r147, %r145, %r146;
	and.b32  	%r148, %r147, 255;
	add.s32 	%r170, %r148, %r170;
$L__BB2_22:
	add.s32 	%r149, %r63, %r5;
	add.s32 	%r158, %r149, %r5;
	add.s32 	%r167, %r167, %r19;
	add.s32 	%r166, %r166, %r20;
	add.s32 	%r165, %r165, %r19;
	add.s32 	%r164, %r164, %r20;
	add.s32 	%r163, %r163, %r20;
	add.s32 	%r162, %r162, %r19;
	add.s32 	%r161, %r161, %r20;
	setp.lt.u32 	%p29, %r158, 256;
	@%p29 bra 	$L__BB2_14;
$L__BB2_23:
	bar.sync 	0;
	add.s32 	%r154, %r154, 16;
	setp.lt.s32 	%p30, %r154, %r79;
	@%p30 bra 	$L__BB2_2;
	cvt.rn.f32.s32 	%f5, %r170;
$L__BB2_25:
	mov.u32 	%r150, %tid.x;
	mov.u32 	%r151, %ctaid.y;
	or.b32  	%r152, %r150, %r151;
	or.b32  	%r153, %r152, %r2;
	setp.ne.s32 	%p31, %r153, 0;
	@%p31 bra 	$L__BB2_27;
	// begin inline asm
	{  cvt.rn.f16.f32 %rs1, %f5;}

	// end inline asm
	cvta.to.global.u64 	%rd18, %rd2;
	st.global.u16 	[%rd18], %rs1;
$L__BB2_27:
	ret;

}
	// .globl	_Z26profile_load_scale_zp_onlyILi16ELi16ELi16ELi8EEvPK6__halfS2_PS0_iiii
.visible .entry _Z26profile_load_scale_zp_onlyILi16ELi16ELi16ELi8EEvPK6__halfS2_PS0_iiii(
	.param .u64 .ptr .align 1 _Z26profile_load_scale_zp_onlyILi16ELi16ELi16ELi8EEvPK6__halfS2_PS0_iiii_param_0,
	.param .u64 .ptr .align 1 _Z26profile_load_scale_zp_onlyILi16ELi16ELi16ELi8EEvPK6__halfS2_PS0_iiii_param_1,
	.param .u64 .ptr .align 1 _Z26profile_load_scale_zp_onlyILi16ELi16ELi16ELi8EEvPK6__halfS2_PS0_iiii_param_2,
	.param .u32 _Z26profile_load_scale_zp_onlyILi16ELi16ELi16ELi8EEvPK6__halfS2_PS0_iiii_param_3,
	.param .u32 _Z26profile_load_scale_zp_onlyILi16ELi16ELi16ELi8EEvPK6__halfS2_PS0_iiii_param_4,
	.param .u32 _Z26profile_load_scale_zp_onlyILi16ELi16ELi16ELi8EEvPK6__halfS2_PS0_iiii_param_5,
	.param .u32 _Z26profile_load_scale_zp_onlyILi16ELi16ELi16ELi8EEvPK6__halfS2_PS0_iiii_param_6
)
{
	.reg .pred 	%p<32>;
	.reg .b16 	%rs<16>;
	.reg .b32 	%r<99>;
	.reg .b32 	%f<57>;
	.reg .b64 	%rd<28>;

	ld.param.u64 	%rd4, [_Z26profile_load_scale_zp_onlyILi16ELi16ELi16ELi8EEvPK6__halfS2_PS0_iiii_param_0];
	ld.param.u64 	%rd5, [_Z26profile_load_scale_zp_onlyILi16ELi16ELi16ELi8EEvPK6__halfS2_PS0_iiii_param_1];
	ld.param.u64 	%rd3, [_Z26profile_load_scale_zp_onlyILi16ELi16ELi16ELi8EEvPK6__halfS2_PS0_iiii_param_2];
	ld.param.u32 	%r48, [_Z26profile_load_scale_zp_onlyILi16ELi16ELi16ELi8EEvPK6__halfS2_PS0_iiii_param_4];
	ld.param.u32 	%r49, [_Z26profile_load_scale_zp_onlyILi16ELi16ELi16ELi8EEvPK6__halfS2_PS0_iiii_param_5];
	ld.param.u32 	%r50, [_Z26profile_load_scale_zp_onlyILi16ELi16ELi16ELi8EEvPK6__halfS2_PS0_iiii_param_6];
	cvta.to.global.u64 	%rd1, %rd5;
	cvta.to.global.u64 	%rd2, %rd4;
	add.s32 	%r51, %r49, %r50;
	add.s32 	%r52, %r51, -1;
	div.s32 	%r1, %r52, %r50;
	mov.u32 	%r2, %ctaid.x;
	setp.lt.s32 	%p1, %r49, 1;
	mov.f32 	%f51, 0f00000000;
	@%p1 bra 	$L__BB3_24;
	mov.u32 	%r3, %tid.x;
	shl.b32 	%r4, %r2, 4;
	mov.u32 	%r5, %ntid.x;
	add.s32 	%r6, %r3, %r5;
	max.u32 	%r54, %r6, 256;
	setp.lt.u32 	%p2, %r6, 256;
	selp.u32 	%r55, 1, 0, %p2;
	add.s32 	%r56, %r6, %r55;
	sub.s32 	%r57, %r54, %r56;
	div.u32 	%r58, %r57, %r5;
	add.s32 	%r7, %r58, %r55;
	and.b32  	%r8, %r7, 3;
	shr.u32 	%r59, %r3, 4;
	add.s32 	%r9, %r59, %r4;
	mul.lo.s32 	%r10, %r9, %r1;
	shr.u32 	%r60, %r6, 4;
	add.s32 	%r11, %r60, %r4;
	mul.lo.s32 	%r12, %r11, %r1;
	add.s32 	%r13, %r6, %r5;
	shr.u32 	%r61, %r13, 4;
	and.b32  	%r14, %r13, 15;
	add.s32 	%r15, %r61, %r4;
	mul.lo.s32 	%r16, %r15, %r1;
	add.s32 	%r17, %r13, %r5;
	shl.b32 	%r18, %r5, 1;
	shl.b32 	%r19, %r5, 2;
	mul.lo.s32 	%r20, %r5, 3;
	mov.f32 	%f51, 0f00000000;
	mov.b32 	%r93, 0;
	and.b32  	%r63, %r3, 15;
$L__BB3_2:
	setp.gt.u32 	%p3, %r3, 255;
	@%p3 bra 	$L__BB3_23;
	setp.eq.s32 	%p4, %r8, 3;
	mov.u32 	%r94, %r3;
	@%p4 bra 	$L__BB3_12;
	setp.ge.s32 	%p5, %r9, %r48;
	add.s32 	%r22, %r63, %r93;
	setp.ge.s32 	%p6, %r22, %r49;
	or.pred  	%p7, %p5, %p6;
	@%p7 bra 	$L__BB3_6;
	div.s32 	%r64, %r22, %r50;
	add.s32 	%r65, %r64, %r10;
	mul.wide.s32 	%rd6, %r65, 2;
	add.s64 	%rd7, %rd2, %rd6;
	ld.global.nc.u16 	%rs1, [%rd7];
	add.s64 	%rd8, %rd1, %rd6;
	ld.global.nc.u16 	%rs2, [%rd8];
	// begin inline asm
	{  cvt.f32.f16 %f23, %rs1;}

	// end inline asm
	// begin inline asm
	{  cvt.f32.f16 %f24, %rs2;}

	// end inline asm
	add.f32 	%f25, %f23, %f24;
	add.f32 	%f51, %f51, %f25;
$L__BB3_6:
	setp.eq.s32 	%p8, %r8, 0;
	mov.u32 	%r94, %r6;
	@%p8 bra 	$L__BB3_12;
	setp.ge.s32 	%p9, %r11, %r48;
	and.b32  	%r66, %r6, 15;
	add.s32 	%r23, %r66, %r93;
	setp.ge.s32 	%p10, %r23, %r49;
	or.pred  	%p11, %p9, %p10;
	@%p11 bra 	$L__BB3_9;
	div.s32 	%r67, %r23, %r50;
	add.s32 	%r68, %r67, %r12;
	mul.wide.s32 	%rd9, %r68, 2;
	add.s64 	%rd10, %rd2, %rd9;
	ld.global.nc.u16 	%rs3, [%rd10];
	add.s64 	%rd11, %rd1, %rd9;
	ld.global.nc.u16 	%rs4, [%rd11];
	// begin inline asm
	{  cvt.f32.f16 %f26, %rs3;}

	// end inline asm
	// begin inline asm
	{  cvt.f32.f16 %f27, %rs4;}

	// end inline asm
	add.f32 	%f28, %f26, %f27;
	add.f32 	%f51, %f51, %f28;
$L__BB3_9:
	setp.eq.s32 	%p12, %r8, 1;
	mov.u32 	%r94, %r13;
	@%p12 bra 	$L__BB3_12;
	setp.ge.s32 	%p13, %r15, %r48;
	add.s32 	%r24, %r14, %r93;
	setp.ge.s32 	%p14, %r24, %r49;
	or.pred  	%p15, %p13, %p14;
	mov.u32 	%r94, %r17;
	@%p15 bra 	$L__BB3_12;
	div.s32 	%r70, %r24, %r50;
	add.s32 	%r71, %r70, %r16;
	mul.wide.s32 	%rd12, %r71, 2;
	add.s64 	%rd13, %rd2, %rd12;
	ld.global.nc.u16 	%rs5, [%rd13];
	add.s64 	%rd14, %rd1, %rd12;
	ld.global.nc.u16 	%rs6, [%rd14];
	// begin inline asm
	{  cvt.f32.f16 %f29, %rs5;}

	// end inline asm
	// begin inline asm
	{  cvt.f32.f16 %f30, %rs6;}

	// end inline asm
	add.f32 	%f31, %f29, %f30;
	add.f32 	%f51, %f51, %f31;
	mov.u32 	%r94, %r17;
$L__BB3_12:
	setp.lt.u32 	%p16, %r7, 3;
	@%p16 bra 	$L__BB3_23;
	add.s32 	%r97, %r18, %r94;
	add.s32 	%r96, %r20, %r94;
	add.s32 	%r95, %r5, %r94;
$L__BB3_14:
	shr.u32 	%r72, %r94, 4;
	and.b32  	%r73, %r94, 15;
	add.s32 	%r33, %r72, %r4;
	add.s32 	%r34, %r73, %r93;
	setp.ge.s32 	%p17, %r33, %r48;
	setp.ge.s32 	%p18, %r34, %r49;
	or.pred  	%p19, %p17, %p18;
	@%p19 bra 	$L__BB3_16;
	div.s32 	%r74, %r34, %r50;
	mad.lo.s32 	%r75, %r33, %r1, %r74;
	mul.wide.s32 	%rd15, %r75, 2;
	add.s64 	%rd16, %rd2, %rd15;
	ld.global.nc.u16 	%rs7, [%rd16];
	add.s64 	%rd17, %rd1, %rd15;
	ld.global.nc.u16 	%rs8, [%rd17];
	// begin inline asm
	{  cvt.f32.f16 %f32, %rs7;}

	// end inline asm
	// begin inline asm
	{  cvt.f32.f16 %f33, %rs8;}

	// end inline asm
	add.f32 	%f34, %f32, %f33;
	add.f32 	%f51, %f51, %f34;
$L__BB3_16:
	shr.u32 	%r76, %r95, 4;
	and.b32  	%r77, %r95, 15;
	add.s32 	%r35, %r76, %r4;
	add.s32 	%r36, %r77, %r93;
	setp.ge.s32 	%p20, %r35, %r48;
	setp.ge.s32 	%p21, %r36, %r49;
	or.pred  	%p22, %p20, %p21;
	@%p22 bra 	$L__BB3_18;
	div.s32 	%r78, %r36, %r50;
	mad.lo.s32 	%r79, %r35, %r1, %r78;
	mul.wide.s32 	%rd18, %r79, 2;
	add.s64 	%rd19, %rd2, %rd18;
	ld.global.nc.u16 	%rs9, [%rd19];
	add.s64 	%rd20, %rd1, %rd18;
	ld.global.nc.u16 	%rs10, [%rd20];
	// begin inline asm
	{  cvt.f32.f16 %f35, %rs9;}

	// end inline asm
	// begin inline asm
	{  cvt.f32.f16 %f36, %rs10;}

	// end inline asm
	add.f32 	%f37, %f35, %f36;
	add.f32 	%f51, %f51, %f37;
$L__BB3_18:
	add.s32 	%r37, %r94, %r5;
	shr.u32 	%r80, %r97, 4;
	and.b32  	%r81, %r97, 15;
	add.s32 	%r38, %r80, %r4;
	add.s32 	%r39, %r81, %r93;
	setp.ge.s32 	%p23, %r38, %r48;
	setp.ge.s32 	%p24, %r39, %r49;
	or.pred  	%p25, %p23, %p24;
	@%p25 bra 	$L__BB3_20;
	div.s32 	%r82, %r39, %r50;
	mad.lo.s32 	%r83, %r38, %r1, %r82;
	mul.wide.s32 	%rd21, %r83, 2;
	add.s64 	%rd22, %rd2, %rd21;
	ld.global.nc.u16 	%rs11, [%rd22];
	add.s64 	%rd23, %rd1, %rd21;
	ld.global.nc.u16 	%rs12, [%rd23];
	// begin inline asm
	{  cvt.f32.f16 %f38, %rs11;}

	// end inline asm
	// begin inline asm
	{  cvt.f32.f16 %f39, %rs12;}

	// end inline asm
	add.f32 	%f40, %f38, %f39;
	add.f32 	%f51, %f51, %f40;
$L__BB3_20:
	add.s32 	%r40, %r37, %r5;
	shr.u32 	%r84, %r96, 4;
	and.b32  	%r85, %r96, 15;
	add.s32 	%r41, %r84, %r4;
	add.s32 	%r42, %r85, %r93;
	setp.ge.s32 	%p26, %r41, %r48;
	setp.ge.s32 	%p27, %r42, %r49;
	or.pred  	%p28, %p26, %p27;
	@%p28 bra 	$L__BB3_22;
	div.s32 	%r86, %r42, %r50;
	mad.lo.s32 	%r87, %r41, %r1, %r86;
	mul.wide.s32 	%rd24, %r87, 2;
	add.s64 	%rd25, %rd2, %rd24;
	ld.global.nc.u16 	%rs13, [%rd25];
	add.s64 	%rd26, %rd1, %rd24;
	ld.global.nc.u16 	%rs14, [%rd26];
	// begin inline asm
	{  cvt.f32.f16 %f41, %rs13;}

	// end inline asm
	// begin inline asm
	{  cvt.f32.f16 %f42, %rs14;}

	// end inline asm
	add.f32 	%f43, %f41, %f42;
	add.f32 	%f51, %f51, %f43;
$L__BB3_22:
	add.s32 	%r88, %r40, %r5;
	add.s32 	%r94, %r88, %r5;
	add.s32 	%r97, %r97, %r19;
	add.s32 	%r96, %r96, %r19;
	add.s32 	%r95, %r95, %r19;
	setp.lt.u32 	%p29, %r94, 256;
	@%p29 bra 	$L__BB3_14;
$L__BB3_23:
	bar.sync 	0;
	add.s32 	%r93, %r93, 16;
	setp.lt.s32 	%p30, %r93, %r49;
	@%p30 bra 	$L__BB3_2;
$L__BB3_24:
	mov.u32 	%r89, %tid.x;
	mov.u32 	%r90, %ctaid.y;
	or.b32  	%r91, %r89, %r90;
	or.b32  	%r92, %r91, %r2;
	setp.ne.s32 	%p31, %r92, 0;
	@%p31 bra 	$L__BB3_26;
	// begin inline asm
	{  cvt.rn.f16.f32 %rs15, %f51;}

	// end inline asm
	cvta.to.global.u64 	%rd27, %rd3;
	st.global.u16 	[%rd27], %rs15;
$L__BB3_26:
	ret;

}
	// .globl	_Z23profile_dequantize_onlyILi16ELi16ELi16ELi8EEvPKiPK6__halfS4_PS2_iiii
.visible .entry _Z23profile_dequantize_onlyILi16ELi16ELi16ELi8EEvPKiPK6__halfS4_PS2_iiii(
	.param .u64 .ptr .align 1 _Z23profile_dequantize_onlyILi16ELi16ELi16ELi8EEvPKiPK6__halfS4_PS2_iiii_param_0,
	.param .u64 .ptr .align 1 _Z23profile_dequantize_onlyILi16ELi16ELi16ELi8EEvPKiPK6__halfS4_PS2_iiii_param_1,
	.param .u64 .ptr .align 1 _Z23profile_dequantize_onlyILi16ELi16ELi16ELi8EEvPKiPK6__halfS4_PS2_iiii_param_2,
	.param .u64 .ptr .align 1 _Z23profile_dequantize_onlyILi16ELi16ELi16ELi8EEvPKiPK6__halfS4_PS2_iiii_param_3,
	.param .u32 _Z23profile_dequantize_onlyILi16ELi16ELi16ELi8EEvPKiPK6__halfS4_PS2_iiii_param_4,
	.param .u32 _Z23profile_dequantize_onlyILi16ELi16ELi16ELi8EEvPKiPK6__halfS4_PS2_iiii_param_5,
	.param .u32 _Z23profile_dequantize_onlyILi16ELi16ELi16ELi8EEvPKiPK6__halfS4_PS2_iiii_param_6,
	.param .u32 _Z23profile_dequantize_onlyILi16ELi16ELi16ELi8EEvPKiPK6__halfS4_PS2_iiii_param_7
)
{
	.reg .pred 	%p<32>;
	.reg .b16 	%rs<65>;
	.reg .b32 	%r<219>;
	.reg .b32 	%f<50>;
	.reg .b64 	%rd<44>;
	// demoted variable
	.shared .align 2 .b8 _ZZ23profile_dequantize_onlyILi16ELi16ELi16ELi8EEvPKiPK6__halfS4_PS2_iiiiE6w_smem[512];
	ld.param.u64 	%rd5, [_Z23profile_dequantize_onlyILi16ELi16ELi16ELi8EEvPKiPK6__halfS4_PS2_iiii_param_0];
	ld.param.u64 	%rd6, [_Z23profile_dequantize_onlyILi16ELi16ELi16ELi8EEvPKiPK6__halfS4_PS2_iiii_param_1];
	ld.param.u64 	%rd7, [_Z23profile_dequantize_onlyILi16ELi16ELi16ELi8EEvPKiPK6__halfS4_PS2_iiii_param_2];
	ld.param.u64 	%rd4, [_Z23profile_dequantize_onlyILi16ELi16ELi16ELi8EEvPKiPK6__halfS4_PS2_iiii_param_3];
	ld.param.u32 	%r68, [_Z23profile_dequantize_onlyILi16ELi16ELi16ELi8EEvPKiPK6__halfS4_PS2_iiii_param_5];
	ld.param.u32 	%r69, [_Z23profile_dequantize_onlyILi16ELi16ELi16ELi8EEvPKiPK6__halfS4_PS2_iiii_param_6];
	ld.param.u32 	%r70, [_Z23profile_dequantize_onlyILi16ELi16ELi16ELi8EEvPKiPK6__halfS4_PS2_iiii_param_7];
	cvta.to.global.u64 	%rd1, %rd7;
	cvta.to.global.u64 	%rd2, %rd6;
	cvta.to.global.u64 	%rd3, %rd5;
	shr.s32 	%r71, %r69, 31;
	shr.u32 	%r72, %r71, 30;
	add.s32 	%r73, %r69, %r72;
	shr.s32 	%r1, %r73, 2;
	add.s32 	%r74, %r69, %r70;
	add.s32 	%r75, %r74, -1;
	div.s32 	%r2, %r75, %r70;
	mov.u32 	%r3, %ctaid.x;
	setp.lt.s32 	%p1, %r69, 1;
	mov.f32 	%f43, 0f00000000;
	@%p1 bra 	$L__BB4_31;
	mov.u32 	%r4, %tid.x;
	shl.b32 	%r5, %r3, 4;
	mov.u32 	%r6, %ntid.x;
	add.s32 	%r7, %r4, %r6;
	max.u32 	%r77, %r7, 256;
	setp.lt.u32 	%p2, %r7, 256;
	selp.u32 	%r78, 1, 0, %p2;
	add.s32 	%r79, %r7, %r78;
	sub.s32 	%r80, %r77, %r79;
	div.u32 	%r81, %r80, %r6;
	add.s32 	%r8, %r81, %r78;
	and.b32  	%r9, %r8, 3;
	shr.u32 	%r82, %r4, 4;
	and.b32  	%r10, %r4, 15;
	add.s32 	%r11, %r82, %r5;
	shl.b32 	%r83, %r82, 5;
	mov.u32 	%r84, _ZZ23profile_dequantize_onlyILi16ELi16ELi16ELi8EEvPKiPK6__halfS4_PS2_iiiiE6w_smem;
	add.s32 	%r85, %r84, %r83;
	shl.b32 	%r86, %r4, 1;
	and.b32  	%r87, %r86, 30;
	add.s32 	%r12, %r85, %r87;
	shr.u32 	%r88, %r7, 4;
	and.b32  	%r13, %r7, 15;
	add.s32 	%r14, %r88, %r5;
	shl.b32 	%r89, %r88, 5;
	add.s32 	%r90, %r84, %r89;
	shl.b32 	%r91, %r7, 1;
	and.b32  	%r92, %r91, 30;
	add.s32 	%r15, %r90, %r92;
	add.s32 	%r16, %r7, %r6;
	shr.u32 	%r93, %r16, 4;
	and.b32  	%r17, %r16, 15;
	add.s32 	%r18, %r93, %r5;
	shl.b32 	%r94, %r93, 5;
	add.s32 	%r95, %r84, %r94;
	shl.b32 	%r96, %r16, 1;
	and.b32  	%r97, %r96, 30;
	add.s32 	%r19, %r95, %r97;
	mov.f32 	%f43, 0f00000000;
	mov.b32 	%r209, 0;
$L__BB4_2:
	setp.gt.u32 	%p3, %r4, 255;
	@%p3 bra 	$L__BB4_30;
	setp.eq.s32 	%p4, %r9, 3;
	mov.u32 	%r210, %r4;
	@%p4 bra 	$L__BB4_15;
	setp.lt.s32 	%p5, %r11, %r68;
	add.s32 	%r21, %r10, %r209;
	setp.lt.s32 	%p6, %r21, %r69;
	and.pred  	%p7, %p5, %p6;
	@%p7 bra 	$L__BB4_6;
	mov.f32 	%f23, 0f00000000;
	// begin inline asm
	{  cvt.rn.f16.f32 %rs1, %f23;}

	// end inline asm
	st.shared.u16 	[%r12], %rs1;
	bra.uni 	$L__BB4_7;
$L__BB4_6:
	shr.u32 	%r100, %r21, 2;
	mad.lo.s32 	%r101, %r11, %r1, %r100;
	mul.wide.u32 	%rd8, %r101, 4;
	add.s64 	%rd9, %rd3, %rd8;
	ld.global.nc.u32 	%r102, [%rd9];
	shl.b32 	%r103, %r4, 3;
	and.b32  	%r104, %r103, 24;
	shr.s32 	%r105, %r102, %r104;
	and.b32  	%r99, %r105, 255;
	div.s32 	%r106, %r21, %r70;
	mad.lo.s32 	%r107, %r11, %r2, %r106;
	mul.wide.s32 	%rd10, %r107, 2;
	add.s64 	%rd11, %rd2, %rd10;
	ld.global.nc.u16 	%rs7, [%rd11];
	add.s64 	%rd12, %rd1, %rd10;
	ld.global.nc.u16 	%rs5, [%rd12];
	// begin inline asm
	cvt.rn.f16.s32 %rs2, %r99;
	// end inline asm
	// begin inline asm
	{sub.f16 %rs3,%rs2,%rs5;
}
	// end inline asm
	// begin inline asm
	{mul.f16 %rs6,%rs7,%rs3;
}
	// end inline asm
	st.shared.u16 	[%r12], %rs6;
	// begin inline asm
	{  cvt.f32.f16 %f24, %rs6;}

	// end inline asm
	add.f32 	%f43, %f43, %f24;
$L__BB4_7:
	setp.eq.s32 	%p8, %r9, 0;
	mov.u32 	%r210, %r7;
	@%p8 bra 	$L__BB4_15;
	setp.lt.s32 	%p9, %r14, %r68;
	add.s32 	%r22, %r13, %r209;
	setp.lt.s32 	%p10, %r22, %r69;
	and.pred  	%p11, %p9, %p10;
	@%p11 bra 	$L__BB4_10;
	mov.f32 	%f25, 0f00000000;
	// begin inline asm
	{  cvt.rn.f16.f32 %rs10, %f25;}

	// end inline asm
	st.shared.u16 	[%r15], %rs10;
	bra.uni 	$L__BB4_11;
$L__BB4_10:
	shr.u32 	%r110, %r22, 2;
	mad.lo.s32 	%r111, %r14, %r1, %r110;
	mul.wide.u32 	%rd13, %r111, 4;
	add.s64 	%rd14, %rd3, %rd13;
	ld.global.nc.u32 	%r112, [%rd14];
	shl.b32 	%r113, %r7, 3;
	and.b32  	%r114, %r113, 24;
	shr.s32 	%r115, %r112, %r114;
	and.b32  	%r109, %r115, 255;
	div.s32 	%r116, %r22, %r70;
	mad.lo.s32 	%r117, %r14, %r2, %r116;
	mul.wide.s32 	%rd15, %r117, 2;
	add.s64 	%rd16, %rd2, %rd15;
	ld.global.nc.u16 	%rs16, [%rd16];
	add.s64 	%rd17, %rd1, %rd15;
	ld.global.nc.u16 	%rs14, [%rd17];
	// begin inline asm
	cvt.rn.f16.s32 %rs11, %r109;
	// end inline asm
	// begin inline asm
	{sub.f16 %rs12,%rs11,%rs14;
}
	// end inline asm
	// begin inline asm
	{mul.f16 %rs15,%rs16,%rs12;
}
	// end inline asm
	st.shared.u16 	[%r15], %rs15;
	// begin inline asm
	{  cvt.f32.f16 %f26, %rs15;}

	// end inline asm
	add.f32 	%f43, %f43, %f26;
$L__BB4_11:
	setp.eq.s32 	%p12, %r9, 1;
	mov.u32 	%r210, %r16;
	@%p12 bra 	$L__BB4_15;
	add.s32 	%r210, %r16, %r6;
	setp.lt.s32 	%p13, %r18, %r68;
	add.s32 	%r24, %r17, %r209;
	setp.lt.s32 	%p14, %r24, %r69;
	and.pred  	%p15, %p13, %p14;
	@%p15 bra 	$L__BB4_14;
	mov.f32 	%f27, 0f00000000;
	// begin inline asm
	{  cvt.rn.f16.f32 %rs19, %f27;}

	// end inline asm
	st.shared.u16 	[%r19], %rs19;
	bra.uni 	$L__BB4_15;
$L__BB4_14:
	shr.u32 	%r120, %r24, 2;
	mad.lo.s32 	%r121, %r18, %r1, %r120;
	mul.wide.u32 	%rd18, %r121, 4;
	add.s64 	%rd19, %rd3, %rd18;
	ld.global.nc.u32 	%r122, [%rd19];
	shl.b32 	%r123, %r16, 3;
	and.b32  	%r124, %r123, 24;
	shr.s32 	%r125, %r122, %r124;
	and.b32  	%r119, %r125, 255;
	div.s32 	%r126, %r24, %r70;
	mad.lo.s32 	%r127, %r18, %r2, %r126;
	mul.wide.s32 	%rd20, %r127, 2;
	add.s64 	%rd21, %rd2, %rd20;
	ld.global.nc.u16 	%rs25, [%rd21];
	add.s64 	%rd22, %rd1, %rd20;
	ld.global.nc.u16 	%rs23, [%rd22];
	// begin inline asm
	cvt.rn.f16.s32 %rs20, %r119;
	// end inline asm
	// begin inline asm
	{sub.f16 %rs21,%rs20,%rs23;
}
	// end inline asm
	// begin inline asm
	{mul.f16 %rs24,%rs25,%rs21;
}
	// end inline asm
	st.shared.u16 	[%r19], %rs24;
	// begin inline asm
	{  cvt.f32.f16 %f28, %rs24;}

	// end inline asm
	add.f32 	%f43, %f43, %f28;
$L__BB4_15:
	setp.lt.u32 	%p16, %r8, 3;
	@%p16 bra 	$L__BB4_30;
	shl.b32 	%r128, %r6, 1;
	add.s32 	%r217, %r128, %r210;
	shl.b32 	%r211, %r210, 3;
	shl.b32 	%r129, %r6, 4;
	add.s32 	%r216, %r129, %r211;
	mad.lo.s32 	%r215, %r6, 3, %r210;
	mad.lo.s32 	%r214, %r6, 24, %r211;
	add.s32 	%r212, %r6, %r210;
	shl.b32 	%r213, %r212, 3;
$L__BB4_17:
	shr.u32 	%r41, %r210, 4;
	and.b32  	%r42, %r210, 15;
	add.s32 	%r43, %r41, %r5;
	add.s32 	%r44, %r42, %r209;
	setp.ge.s32 	%p17, %r43, %r68;
	setp.ge.s32 	%p18, %r44, %r69;
	or.pred  	%p19, %p17, %p18;
	@%p19 bra 	$L__BB4_19;
	shr.u32 	%r136, %r44, 2;
	mad.lo.s32 	%r137, %r43, %r1, %r136;
	mul.wide.u32 	%rd23, %r137, 4;
	add.s64 	%rd24, %rd3, %rd23;
	ld.global.nc.u32 	%r138, [%rd24];
	and.b32  	%r139, %r211, 24;
	shr.s32 	%r140, %r138, %r139;
	and.b32  	%r135, %r140, 255;
	div.s32 	%r141, %r44, %r70;
	mad.lo.s32 	%r142, %r43, %r2, %r141;
	mul.wide.s32 	%rd25, %r142, 2;
	add.s64 	%rd26, %rd2, %rd25;
	ld.global.nc.u16 	%rs34, [%rd26];
	add.s64 	%rd27, %rd1, %rd25;
	ld.global.nc.u16 	%rs32, [%rd27];
	// begin inline asm
	cvt.rn.f16.s32 %rs29, %r135;
	// end inline asm
	// begin inline asm
	{sub.f16 %rs30,%rs29,%rs32;
}
	// end inline asm
	// begin inline asm
	{mul.f16 %rs33,%rs34,%rs30;
}
	// end inline asm
	shl.b32 	%r143, %r41, 5;
	mov.u32 	%r144, _ZZ23profile_dequantize_onlyILi16ELi16ELi16ELi8EEvPKiPK6__halfS4_PS2_iiiiE6w_smem;
	add.s32 	%r145, %r144, %r143;
	shl.b32 	%r146, %r42, 1;
	add.s32 	%r147, %r145, %r146;
	st.shared.u16 	[%r147], %rs33;
	// begin inline asm
	{  cvt.f32.f16 %f30, %rs33;}

	// end inline asm
	add.f32 	%f43, %f43, %f30;
	bra.uni 	$L__BB4_20;
$L__BB4_19:
	mov.f32 	%f29, 0f00000000;
	// begin inline asm
	{  cvt.rn.f16.f32 %rs28, %f29;}

	// end inline asm
	shl.b32 	%r130, %r41, 5;
	mov.u32 	%r131, _ZZ23profile_dequantize_onlyILi16ELi16ELi16ELi8EEvPKiPK6__halfS4_PS2_iiiiE6w_smem;
	add.s32 	%r132, %r131, %r130;
	shl.b32 	%r133, %r42, 1;
	add.s32 	%r134, %r132, %r133;
	st.shared.u16 	[%r134], %rs28;
$L__BB4_20:
	shr.u32 	%r45, %r212, 4;
	and.b32  	%r46, %r212, 15;
	add.s32 	%r47, %r45, %r5;
	add.s32 	%r48, %r46, %r209;
	setp.lt.s32 	%p20, %r47, %r68;
	setp.lt.s32 	%p21, %r48, %r69;
	and.pred  	%p22, %p20, %p21;
	@%p22 bra 	$L__BB4_22;
	mov.f32 	%f31, 0f00000000;
	// begin inline asm
	{  cvt.rn.f16.f32 %rs37, %f31;}

	// end inline asm
	shl.b32 	%r148, %r45, 5;
	mov.u32 	%r149, _ZZ23profile_dequantize_onlyILi16ELi16ELi16ELi8EEvPKiPK6__halfS4_PS2_iiiiE6w_smem;
	add.s32 	%r150, %r149, %r148;
	shl.b32 	%r151, %r46, 1;
	add.s32 	%r152, %r150, %r151;
	st.shared.u16 	[%r152], %rs37;
	bra.uni 	$L__BB4_23;
$L__BB4_22:
	shr.u32 	%r154, %r48, 2;
	mad.lo.s32 	%r155, %r47, %r1, %r154;
	mul.wide.u32 	%rd28, %r155, 4;
	add.s64 	%rd29, %rd3, %rd28;
	ld.global.nc.u32 	%r156, [%rd29];
	and.b32  	%r157, %r213, 24;
	shr.s32 	%r158, %r156, %r157;
	and.b32  	%r153, %r158, 255;
	div.s32 	%r159, %r48, %r70;
	mad.lo.s32 	%r160, %r47, %r2, %r159;
	mul.wide.s32 	%rd30, %r160, 2;
	add.s64 	%rd31, %rd2, %rd30;
	ld.global.nc.u16 	%rs43, [%rd31];
	add.s64 	%rd32, %rd1, %rd30;
	ld.global.nc.u16 	%rs41, [%rd32];
	// begin inline asm
	cvt.rn.f16.s32 %rs38, %r153;
	// end inline asm
	// begin inline asm
	{sub.f16 %rs39,%rs38,%rs41;
}
	// end inline asm
	// begin inline asm
	{mul.f16 %rs42,%rs43,%rs39;
}
	// end inline asm
	shl.b32 	%r161, %r45, 5;
	mov.u32 	%r162, _ZZ23profile_dequantize_onlyILi16ELi16ELi16ELi8EEvPKiPK6__halfS4_PS2_iiiiE6w_smem;
	add.s32 	%r163, %r162, %r161;
	shl.b32 	%r164, %r46, 1;
	add.s32 	%r165, %r163, %r164;
	st.shared.u16 	[%r165], %rs42;
	// begin inline asm
	{  cvt.f32.f16 %f32, %rs42;}

	// end inline asm
	add.f32 	%f43, %f43, %f32;
$L__BB4_23:
	add.s32 	%r49, %r210, %r6;
	shr.u32 	%r50, %r217, 4;
	and.b32  	%r51, %r217, 15;
	add.s32 	%r52, %r50, %r5;
	add.s32 	%r53, %r51, %r209;
	setp.lt.s32 	%p23, %r52, %r68;
	setp.lt.s32 	%p24, %r53, %r69;
	and.pred  	%p25, %p23, %p24;
	@%p25 bra 	$L__BB4_25;
	mov.f32 	%f33, 0f00000000;
	// begin inline asm
	{  cvt.rn.f16.f32 %rs46, %f33;}

	// end inline asm
	shl.b32 	%r166, %r50, 5;
	mov.u32 	%r167, _ZZ23profile_dequantize_onlyILi16ELi16ELi16ELi8EEvPKiPK6__halfS4_PS2_iiiiE6w_smem;
	add.s32 	%r168, %r167, %r166;
	shl.b32 	%r169, %r51, 1;
	add.s32 	%r170, %r168, %r169;
	st.shared.u16 	[%r170], %rs46;
	bra.uni 	$L__BB4_26;
$L__BB4_25:
	shr.u32 	%r172, %r53, 2;
	mad.lo.s32 	%r173, %r52, %r1, %r172;
	mul.wide.u32 	%rd33, %r173, 4;
	add.s64 	%rd34, %rd3, %rd33;
	ld.global.nc.u32 	%r174, [%rd34];
	and.b32  	%r175, %r216, 24;
	shr.s32 	%r176, %r174, %r175;
	and.b32  	%r171, %r176, 255;
	div.s32 	%r177, %r53, %r70;
	mad.lo.s32 	%r178, %r52, %r2, %r177;
	mul.wide.s32 	%rd35, %r178, 2;
	add.s64 	%rd36, %rd2, %rd35;
	ld.global.nc.u16 	%rs52, [%rd36];
	add.s64 	%rd37, %rd1, %rd35;
	ld.global.nc.u16 	%rs50, [%rd37];
	// begin inline asm
	cvt.rn.f16.s32 %rs47, %r171;
	// end inline asm
	// begin inline asm
	{sub.f16 %rs48,%rs47,%rs50;
}
	// end inline asm
	// begin inline asm
	{mul.f16 %rs51,%rs52,%rs48;
}
	// end inline asm
	shl.b32 	%r179, %r50, 5;
	mov.u32 	%r180, _ZZ23profile_dequantize_onlyILi16ELi16ELi16ELi8EEvPKiPK6__halfS4_PS2_iiiiE6w_smem;
	add.s32 	%r181, %r180, %r179;
	shl.b32 	%r182, %r51, 1;
	add.s32 	%r183, %r181, %r182;
	st.shared.u16 	[%r183], %rs51;
	// begin inline asm
	{  cvt.f32.f16 %f34, %rs51;}

	// end inline asm
	add.f32 	%f43, %f43, %f34;
$L__BB4_26:
	add.s32 	%r54, %r49, %r6;
	shr.u32 	%r55, %r215, 4;
	and.b32  	%r56, %r215, 15;
	add.s32 	%r57, %r55, %r5;
	add.s32 	%r58, %r56, %r209;
	setp.lt.s32 	%p26, %r57, %r68;
	setp.lt.s32 	%p27, %r58, %r69;
	and.pred  	%p28, %p26, %p27;
	@%p28 bra 	$L__BB4_28;
	mov.f32 	%f35, 0f00000000;
	// begin inline asm
	{  cvt.rn.f16.f32 %rs55, %f35;}

	// end inline asm
	shl.b32 	%r184, %r55, 5;
	mov.u32 	%r185, _ZZ23profile_dequantize_onlyILi16ELi16ELi16ELi8EEvPKiPK6__halfS4_PS2_iiiiE6w_smem;
	add.s32 	%r186, %r185, %r184;
	shl.b32 	%r187, %r56, 1;
	add.s32 	%r188, %r186, %r187;
	st.shared.u16 	[%r188], %rs55;
	bra.uni 	$L__BB4_29;
$L__BB4_28:
	shr.u32 	%r190, %r58, 2;
	mad.lo.s32 	%r191, %r57, %r1, %r190;
	mul.wide.u32 	%rd38, %r191, 4;
	add.s64 	%rd39, %rd3, %rd38;
	ld.global.nc.u32 	%r192, [%rd39];
	and.b32  	%r193, %r214, 24;
	shr.s32 	%r194, %r192, %r193;
	and.b32  	%r189, %r194, 255;
	div.s32 	%r195, %r58, %r70;
	mad.lo.s32 	%r196, %r57, %r2, %r195;
	mul.wide.s32 	%rd40, %r196, 2;
	add.s64 	%rd41, %rd2, %rd40;
	ld.global.nc.u16 	%rs61, [%rd41];
	add.s64 	%rd42, %rd1, %rd40;
	ld.global.nc.u16 	%rs59, [%rd42];
	// begin inline asm
	cvt.rn.f16.s32 %rs56, %r189;
	// end inline asm
	// begin inline asm
	{sub.f16 %rs57,%rs56,%rs59;
}
	// end inline asm
	// begin inline asm
	{mul.f16 %rs60,%rs61,%rs57;
}
	// end inline asm
	shl.b32 	%r197, %r55, 5;
	mov.u32 	%r198, _ZZ23profile_dequantize_onlyILi16ELi16ELi16ELi8EEvPKiPK6__halfS4_PS2_iiiiE6w_smem;
	add.s32 	%r199, %r198, %r197;
	shl.b32 	%r200, %r56, 1;
	add.s32 	%r201, %r199, %r200;
	st.shared.u16 	[%r201], %rs60;
	// begin inline asm
	{  cvt.f32.f16 %f36, %rs60;}

	// end inline asm
	add.f32 	%f43, %f43, %f36;
$L__BB4_29:
	add.s32 	%r202, %r54, %r6;
	add.s32 	%r210, %r202, %r6;
	shl.b32 	%r203, %r6, 2;
	add.s32 	%r217, %r217, %r203;
	shl.b32 	%r204, %r6, 5;
	add.s32 	%r216, %r216, %r204;
	add.s32 	%r215, %r215, %r203;
	add.s32 	%r214, %r214, %r204;
	add.s32 	%r213, %r213, %r204;
	add.s32 	%r212, %r212, %r203;
	add.s32 	%r211, %r211, %r204;
	setp.lt.u32 	%p29, %r210, 256;
	@%p29 bra 	$L__BB4_17;
$L__BB4_30:
	bar.sync 	0;
	add.s32 	%r209, %r209, 16;
	setp.lt.s32 	%p30, %r209, %r69;
	@%p30 bra 	$L__BB4_2;
$L__BB4_31:
	mov.u32 	%r205, %tid.x;
	mov.u32 	%r206, %ctaid.y;
	or.b32  	%r207, %r205, %r206;
	or.b32  	%r208, %r207, %r3;
	setp.ne.s32 	%p31, %r208, 0;
	@%p31 bra 	$L__BB4_33;
	// begin inline asm
	{  cvt.rn.f16.f32 %rs64, %f43;}

	// end inline asm
	cvta.to.global.u64 	%rd43, %rd4;
	st.global.u16 	[%rd43], %rs64;
$L__BB4_33:
	ret;

}
	// .globl	_Z24profile_fp16_matmul_onlyILi16ELi16ELi16EEvPK6__halfS2_PS0_iii
.visible .entry _Z24profile_fp16_matmul_onlyILi16ELi16ELi16EEvPK6__halfS2_PS0_iii(
	.param .u64 .ptr .align 1 _Z24profile_fp16_matmul_onlyILi16ELi16ELi16EEvPK6__halfS2_PS0_iii_param_0,
	.param .u64 .ptr .align 1 _Z24profile_fp16_matmul_onlyILi16ELi16ELi16EEvPK6__halfS2_PS0_iii_param_1,
	.param .u64 .ptr .align 1 _Z24profile_fp16_matmul_onlyILi16ELi16ELi16EEvPK6__halfS2_PS0_iii_param_2,
	.param .u32 _Z24profile_fp16_matmul_onlyILi16ELi16ELi16EEvPK6__halfS2_PS0_iii_param_3,
	.param .u32 _Z24profile_fp16_matmul_onlyILi16ELi16ELi16EEvPK6__halfS2_PS0_iii_param_4,
	.param .u32 _Z24profile_fp16_matmul_onlyILi16ELi16ELi16EEvPK6__halfS2_PS0_iii_param_5
)
{
	.reg .pred 	%p<60>;
	.reg .b16 	%rs<57>;
	.reg .b32 	%r<260>;
	.reg .b32 	%f<65>;
	.reg .b64 	%rd<38>;
	// demoted variable
	.shared .align 2 .b8 _ZZ24profile_fp16_matmul_onlyILi16ELi16ELi16EEvPK6__halfS2_PS0_iiiE6x_smem[512];
	// demoted variable
	.shared .align 2 .b8 _ZZ24profile_fp16_matmul_onlyILi16ELi16ELi16EEvPK6__halfS2_PS0_iiiE6w_smem[512];
	ld.param.u64 	%rd4, [_Z24profile_fp16_matmul_onlyILi16ELi16ELi16EEvPK6__halfS2_PS0_iii_param_0];
	ld.param.u64 	%rd5, [_Z24profile_fp16_matmul_onlyILi16ELi16ELi16EEvPK6__halfS2_PS0_iii_param_1];
	ld.param.u32 	%r95, [_Z24profile_fp16_matmul_onlyILi16ELi16ELi16EEvPK6__halfS2_PS0_iii_param_3];
	ld.param.u32 	%r96, [_Z24profile_fp16_matmul_onlyILi16ELi16ELi16EEvPK6__halfS2_PS0_iii_param_4];
	ld.param.u32 	%r97, [_Z24profile_fp16_matmul_onlyILi16ELi16ELi16EEvPK6__halfS2_PS0_iii_param_5];
	cvta.to.global.u64 	%rd1, %rd4;
	cvta.to.global.u64 	%rd2, %rd5;
	mov.u32 	%r1, %ctaid.y;
	mov.u32 	%r2, %ctaid.x;
	setp.lt.s32 	%p1, %r97, 1;
	mov.f32 	%f57, 0f00000000;
	mov.f32 	%f58, %f57;
	mov.f32 	%f59, %f57;
	mov.f32 	%f60, %f57;
	mov.f32 	%f61, %f57;
	mov.f32 	%f62, %f57;
	mov.f32 	%f63, %f57;
	mov.f32 	%f64, %f57;
	@%p1 bra 	$L__BB5_57;
	mov.u32 	%r3, %tid.x;
	shl.b32 	%r4, %r1, 4;
	mov.u32 	%r5, %ntid.x;
	shl.b32 	%r6, %r2, 4;
	add.s32 	%r7, %r3, %r5;
	max.u32 	%r99, %r7, 256;
	setp.lt.u32 	%p2, %r7, 256;
	selp.u32 	%r100, 1, 0, %p2;
	add.s32 	%r101, %r7, %r100;
	sub.s32 	%r102, %r99, %r101;
	div.u32 	%r103, %r102, %r5;
	add.s32 	%r8, %r103, %r100;
	and.b32  	%r9, %r8, 3;
	shr.u32 	%r104, %r3, 4;
	and.b32  	%r10, %r3, 15;
	add.s32 	%r11, %r104, %r4;
	shl.b32 	%r105, %r104, 5;
	mov.u32 	%r106, _ZZ24profile_fp16_matmul_onlyILi16ELi16ELi16EEvPK6__halfS2_PS0_iiiE6x_smem;
	add.s32 	%r107, %r106, %r105;
	shl.b32 	%r108, %r3, 1;
	and.b32  	%r109, %r108, 30;
	add.s32 	%r12, %r107, %r109;
	mul.lo.s32 	%r13, %r11, %r97;
	shr.u32 	%r110, %r7, 4;
	and.b32  	%r14, %r7, 15;
	add.s32 	%r15, %r110, %r4;
	shl.b32 	%r111, %r110, 5;
	add.s32 	%r112, %r106, %r111;
	shl.b32 	%r113, %r7, 1;
	and.b32  	%r114, %r113, 30;
	add.s32 	%r16, %r112, %r114;
	mul.lo.s32 	%r17, %r15, %r97;
	add.s32 	%r18, %r7, %r5;
	shr.u32 	%r115, %r18, 4;
	and.b32  	%r19, %r18, 15;
	add.s32 	%r20, %r115, %r4;
	shl.b32 	%r116, %r115, 5;
	add.s32 	%r117, %r106, %r116;
	shl.b32 	%r118, %r18, 1;
	and.b32  	%r119, %r118, 30;
	add.s32 	%r21, %r117, %r119;
	mul.lo.s32 	%r22, %r20, %r97;
	add.s32 	%r23, %r18, %r5;
	add.s32 	%r24, %r104, %r6;
	mov.u32 	%r120, _ZZ24profile_fp16_matmul_onlyILi16ELi16ELi16EEvPK6__halfS2_PS0_iiiE6w_smem;
	add.s32 	%r121, %r120, %r105;
	add.s32 	%r25, %r121, %r109;
	mul.lo.s32 	%r26, %r24, %r97;
	add.s32 	%r27, %r110, %r6;
	add.s32 	%r122, %r120, %r111;
	add.s32 	%r28, %r122, %r114;
	mul.lo.s32 	%r29, %r27, %r97;
	add.s32 	%r30, %r115, %r6;
	add.s32 	%r123, %r120, %r116;
	add.s32 	%r31, %r123, %r119;
	mul.lo.s32 	%r32, %r30, %r97;
	mov.b32 	%r252, 0;
	mov.f32 	%f57, 0f00000000;
$L__BB5_2:
	setp.gt.u32 	%p3, %r3, 255;
	@%p3 bra 	$L__BB5_56;
	setp.eq.s32 	%p4, %r9, 3;
	mov.u32 	%r253, %r3;
	@%p4 bra 	$L__BB5_15;
	setp.lt.s32 	%p5, %r11, %r95;
	add.s32 	%r34, %r10, %r252;
	setp.lt.s32 	%p6, %r34, %r97;
	and.pred  	%p7, %p5, %p6;
	@%p7 bra 	$L__BB5_6;
	mov.f32 	%f27, 0f00000000;
	// begin inline asm
	{  cvt.rn.f16.f32 %rs53, %f27;}

	// end inline asm
	bra.uni 	$L__BB5_7;
$L__BB5_6:
	add.s32 	%r125, %r13, %r34;
	mul.wide.u32 	%rd6, %r125, 2;
	add.s64 	%rd7, %rd1, %rd6;
	ld.global.nc.u16 	%rs53, [%rd7];
$L__BB5_7:
	setp.eq.s32 	%p8, %r9, 0;
	st.shared.u16 	[%r12], %rs53;
	mov.u32 	%r253, %r7;
	@%p8 bra 	$L__BB5_15;
	setp.lt.s32 	%p9, %r15, %r95;
	add.s32 	%r35, %r14, %r252;
	setp.lt.s32 	%p10, %r35, %r97;
	and.pred  	%p11, %p9, %p10;
	@%p11 bra 	$L__BB5_10;
	mov.f32 	%f28, 0f00000000;
	// begin inline asm
	{  cvt.rn.f16.f32 %rs54, %f28;}

	// end inline asm
	bra.uni 	$L__BB5_11;
$L__BB5_10:
	add.s32 	%r127, %r17, %r35;
	mul.wide.u32 	%rd8, %r127, 2;
	add.s64 	%rd9, %rd1, %rd8;
	ld.global.nc.u16 	%rs54, [%rd9];
$L__BB5_11:
	setp.eq.s32 	%p12, %r9, 1;
	st.shared.u16 	[%r16], %rs54;
	mov.u32 	%r253, %r18;
	@%p12 bra 	$L__BB5_15;
	setp.lt.s32 	%p13, %r20, %r95;
	add.s32 	%r36, %r19, %r252;
	setp.lt.s32 	%p14, %r36, %r97;
	and.pred  	%p15, %p13, %p14;
	@%p15 bra 	$L__BB5_14;
	mov.f32 	%f29, 0f00000000;
	// begin inline asm
	{  cvt.rn.f16.f32 %rs23, %f29;}

	// end inline asm
	st.shared.u16 	[%r21], %rs23;
	mov.u32 	%r253, %r23;
	bra.uni 	$L__BB5_15;
$L__BB5_14:
	add.s32 	%r129, %r22, %r36;
	mul.wide.u32 	%rd10, %r129, 2;
	add.s64 	%rd11, %rd1, %rd10;
	ld.global.nc.u16 	%rs24, [%rd11];
	st.shared.u16 	[%r21], %rs24;
	mov.u32 	%r253, %r23;
$L__BB5_15:
	setp.lt.u32 	%p16, %r8, 3;
	@%p16 bra 	$L__BB5_19;
	shl.b32 	%r130, %r5, 1;
	add.s32 	%r257, %r130, %r253;
	mad.lo.s32 	%r256, %r5, 3, %r253;
	add.s32 	%r255, %r5, %r253;
$L__BB5_17:
	shr.u32 	%r49, %r253, 4;
	and.b32  	%r50, %r253, 15;
	add.s32 	%r51, %r49, %r4;
	add.s32 	%r52, %r50, %r252;
	setp.ge.s32 	%p17, %r51, %r95;
	setp.ge.s32 	%p18, %r52, %r97;
	or.pred  	%p19, %p17, %p18;
	@%p19 bra 	$L__BB5_34;
	shl.b32 	%r136, %r49, 5;
	mov.u32 	%r137, _ZZ24profile_fp16_matmul_onlyILi16ELi16ELi16EEvPK6__halfS2_PS0_iiiE6x_smem;
	add.s32 	%r138, %r137, %r136;
	shl.b32 	%r139, %r50, 1;
	add.s32 	%r140, %r138, %r139;
	mad.lo.s32 	%r141, %r51, %r97, %r52;
	mul.wide.u32 	%rd12, %r141, 2;
	add.s64 	%rd13, %rd1, %rd12;
	ld.global.nc.u16 	%rs26, [%rd13];
	st.shared.u16 	[%r140], %rs26;
	bra.uni 	$L__BB5_35;
$L__BB5_19:
	setp.eq.s32 	%p30, %r9, 3;
	mov.u32 	%r254, %r3;
	@%p30 bra 	$L__BB5_31;
	setp.lt.s32 	%p31, %r24, %r96;
	add.s32 	%r41, %r10, %r252;
	setp.lt.s32 	%p32, %r41, %r97;
	and.pred  	%p33, %p31, %p32;
	@%p33 bra 	$L__BB5_22;
	mov.f32 	%f34, 0f00000000;
	// begin inline asm
	{  cvt.rn.f16.f32 %rs55, %f34;}

	// end inline asm
	bra.uni 	$L__BB5_23;
$L__BB5_22:
	add.s32 	%r178, %r26, %r41;
	mul.wide.u32 	%rd20, %r178, 2;
	add.s64 	%rd21, %rd2, %rd20;
	ld.global.nc.u16 	%rs55, [%rd21];
$L__BB5_23:
	setp.eq.s32 	%p34, %r9, 0;
	st.shared.u16 	[%r25], %rs55;
	mov.u32 	%r254, %r7;
	@%p34 bra 	$L__BB5_31;
	setp.lt.s32 	%p35, %r27, %r96;
	add.s32 	%r42, %r14, %r252;
	setp.lt.s32 	%p36, %r42, %r97;
	and.pred  	%p37, %p35, %p36;
	@%p37 bra 	$L__BB5_26;
	mov.f32 	%f35, 0f00000000;
	// begin inline asm
	{  cvt.rn.f16.f32 %rs56, %f35;}

	// end inline asm
	bra.uni 	$L__BB5_27;
$L__BB5_26:
	add.s32 	%r180, %r29, %r42;
	mul.wide.u32 	%rd22, %r180, 2;
	add.s64 	%rd23, %rd2, %rd22;
	ld.global.nc.u16 	%rs56, [%rd23];
$L__BB5_27:
	setp.eq.s32 	%p38, %r9, 1;
	st.shared.u16 	[%r28], %rs56;
	mov.u32 	%r254, %r18;
	@%p38 bra 	$L__BB5_31;
	setp.lt.s32 	%p39, %r30, %r96;
	add.s32 	%r43, %r19, %r252;
	setp.lt.s32 	%p40, %r43, %r97;
	and.pred  	%p41, %p39, %p40;
	@%p41 bra 	$L__BB5_30;
	mov.f32 	%f36, 0f00000000;
	// begin inline asm
	{  cvt.rn.f16.f32 %rs35, %f36;}

	// end inline asm
	st.shared.u16 	[%r31], %rs35;
	mov.u32 	%r254, %r23;
	bra.uni 	$L__BB5_31;
$L__BB5_30:
	add.s32 	%r182, %r32, %r43;
	mul.wide.u32 	%rd24, %r182, 2;
	add.s64 	%rd25, %rd2, %rd24;
	ld.global.nc.u16 	%rs36, [%rd25];
	st.shared.u16 	[%r31], %rs36;
	mov.u32 	%r254, %r23;
$L__BB5_31:
	setp.lt.u32 	%p42, %r8, 3;
	@%p42 bra 	$L__BB5_56;
$L__BB5_32:
	shr.u32 	%r72, %r254, 4;
	and.b32  	%r73, %r254, 15;
	add.s32 	%r74, %r72, %r6;
	add.s32 	%r75, %r73, %r252;
	setp.ge.s32 	%p43, %r74, %r96;
	setp.ge.s32 	%p44, %r75, %r97;
	or.pred  	%p45, %p43, %p44;
	@%p45 bra 	$L__BB5_45;
	shl.b32 	%r188, %r72, 5;
	mov.u32 	%r189, _ZZ24profile_fp16_matmul_onlyILi16ELi16ELi16EEvPK6__halfS2_PS0_iiiE6w_smem;
	add.s32 	%r190, %r189, %r188;
	shl.b32 	%r191, %r73, 1;
	add.s32 	%r192, %r190, %r191;
	mad.lo.s32 	%r193, %r74, %r97, %r75;
	mul.wide.u32 	%rd26, %r193, 2;
	add.s64 	%rd27, %rd2, %rd26;
	ld.global.nc.u16 	%rs38, [%rd27];
	st.shared.u16 	[%r192], %rs38;
	bra.uni 	$L__BB5_46;
$L__BB5_34:
	mov.f32 	%f30, 0f00000000;
	// begin inline asm
	{  cvt.rn.f16.f32 %rs25, %f30;}

	// end inline asm
	shl.b32 	%r131, %r49, 5;
	mov.u32 	%r132, _ZZ24profile_fp16_matmul_onlyILi16ELi16ELi16EEvPK6__halfS2_PS0_iiiE6x_smem;
	add.s32 	%r133, %r132, %r131;
	shl.b32 	%r134, %r50, 1;
	add.s32 	%r135, %r133, %r134;
	st.shared.u16 	[%r135], %rs25;
$L__BB5_35:
	shr.u32 	%r53, %r255, 4;
	and.b32  	%r54, %r255, 15;
	add.s32 	%r55, %r53, %r4;
	add.s32 	%r56, %r54, %r252;
	setp.lt.s32 	%p20, %r55, %r95;
	setp.lt.s32 	%p21, %r56, %r97;
	and.pred  	%p22, %p20, %p21;
	@%p22 bra 	$L__BB5_37;
	mov.f32 	%f31, 0f00000000;
	// begin inline asm
	{  cvt.rn.f16.f32 %rs27, %f31;}

	// end inline asm
	shl.b32 	%r142, %r53, 5;
	mov.u32 	%r143, _ZZ24profile_fp16_matmul_onlyILi16ELi16ELi16EEvPK6__halfS2_PS0_iiiE6x_smem;
	add.s32 	%r144, %r143, %r142;
	shl.b32 	%r145, %r54, 1;
	add.s32 	%r146, %r144, %r145;
	st.shared.u16 	[%r146], %rs27;
	bra.uni 	$L__BB5_38;
$L__BB5_37:
	shl.b32 	%r147, %r53, 5;
	mov.u32 	%r148, _ZZ24profile_fp16_matmul_onlyILi16ELi16ELi16EEvPK6__halfS2_PS0_iiiE6x_smem;
	add.s32 	%r149, %r148, %r147;
	shl.b32 	%r150, %r54, 1;
	add.s32 	%r151, %r149, %r150;
	mad.lo.s32 	%r152, %r55, %r97, %r56;
	mul.wide.u32 	%rd14, %r152, 2;
	add.s64 	%rd15, %rd1, %rd14;
	ld.global.nc.u16 	%rs28, [%rd15];
	st.shared.u16 	[%r151], %rs28;
$L__BB5_38:
	add.s32 	%r57, %r253, %r5;
	shr.u32 	%r58, %r257, 4;
	and.b32  	%r59, %r257, 15;
	add.s32 	%r60, %r58, %r4;
	add.s32 	%r61, %r59, %r252;
	setp.lt.s32 	%p23, %r60, %r95;
	setp.lt.s32 	%p24, %r61, %r97;
	and.pred  	%p25, %p23, %p24;
	@%p25 bra 	$L__BB5_40;
	mov.f32 	%f32, 0f00000000;
	// begin inline asm
	{  cvt.rn.f16.f32 %rs29, %f32;}

	// end inline asm
	shl.b32 	%r153, %r58, 5;
	mov.u32 	%r154, _ZZ24profile_fp16_matmul_onlyILi16ELi16ELi16EEvPK6__halfS2_PS0_iiiE6x_smem;
	add.s32 	%r155, %r154, %r153;
	shl.b32 	%r156, %r59, 1;
	add.s32 	%r157, %r155, %r156;
	st.shared.u16 	[%r157], %rs29;
	bra.uni 	$L__BB5_41;
$L__BB5_40:
	shl.b32 	%r158, %r58, 5;
	mov.u32 	%r159, _ZZ24profile_fp16_matmul_onlyILi16ELi16ELi16EEvPK6__halfS2_PS0_iiiE6x_smem;
	add.s32 	%r160, %r159, %r158;
	shl.b32 	%r161, %r59, 1;
	add.s32 	%r162, %r160, %r161;
	mad.lo.s32 	%r163, %r60, %r97, %r61;
	mul.wide.u32 	%rd16, %r163, 2;
	add.s64 	%rd17, %rd1, %rd16;
	ld.global.nc.u16 	%rs30, [%rd17];
	st.shared.u16 	[%r162], %rs30;
$L__BB5_41:
	add.s32 	%r62, %r57, %r5;
	shr.u32 	%r63, %r256, 4;
	and.b32  	%r64, %r256, 15;
	add.s32 	%r65, %r63, %r4;
	add.s32 	%r66, %r64, %r252;
	setp.lt.s32 	%p26, %r65, %r95;
	setp.lt.s32 	%p27, %r66, %r97;
	and.pred  	%p28, %p26, %p27;
	@%p28 bra 	$L__BB5_43;
	mov.f32 	%f33, 0f00000000;
	// begin inline asm
	{  cvt.rn.f16.f32 %rs31, %f33;}

	// end inline asm
	shl.b32 	%r164, %r63, 5;
	mov.u32 	%r165, _ZZ24profile_fp16_matmul_onlyILi16ELi16ELi16EEvPK6__halfS2_PS0_iiiE6x_smem;
	add.s32 	%r166, %r165, %r164;
	shl.b32 	%r167, %r64, 1;
	add.s32 	%r168, %r166, %r167;
	st.shared.u16 	[%r168], %rs31;
	bra.uni 	$L__BB5_44;
$L__BB5_43:
	shl.b32 	%r169, %r63, 5;
	mov.u32 	%r170, _ZZ24profile_fp16_matmul_onlyILi16ELi16ELi16EEvPK6__halfS2_PS0_iiiE6x_smem;
	add.s32 	%r171, %r170, %r169;
	shl.b32 	%r172, %r64, 1;
	add.s32 	%r173, %r171, %r172;
	mad.lo.s32 	%r174, %r65, %r97, %r66;
	mul.wide.u32 	%rd18, %r174, 2;
	add.s64 	%rd19, %rd1, %rd18;
	ld.global.nc.u16 	%rs32, [%rd19];
	st.shared.u16 	[%r173], %rs32;
$L__BB5_44:
	add.s32 	%r175, %r62, %r5;
	add.s32 	%r253, %r175, %r5;
	shl.b32 	%r176, %r5, 2;
	add.s32 	%r257, %r257, %r176;
	add.s32 	%r256, %r256, %r176;
	add.s32 	%r255, %r255, %r176;
	setp.lt.u32 	%p29, %r253, 256;
	@%p29 bra 	$L__BB5_17;
	bra.uni 	$L__BB5_19;
$L__BB5_45:
	mov.f32 	%f37, 0f00000000;
	// begin inline asm
	{  cvt.rn.f16.f32 %rs37, %f37;}

	// end inline asm
	shl.b32 	%r183, %r72, 5;
	mov.u32 	%r184, _ZZ24profile_fp16_matmul_onlyILi16ELi16ELi16EEvPK6__halfS2_PS0_iiiE6w_smem;
	add.s32 	%r185, %r184, %r183;
	shl.b32 	%r186, %r73, 1;
	add.s32 	%r187, %r185, %r186;
	st.shared.u16 	[%r187], %rs37;
$L__BB5_46:
	add.s32 	%r76, %r254, %r5;
	shr.u32 	%r77, %r76, 4;
	and.b32  	%r78, %r76, 15;
	add.s32 	%r79, %r77, %r6;
	add.s32 	%r80, %r78, %r252;
	setp.lt.s32 	%p46, %r79, %r96;
	setp.lt.s32 	%p47, %r80, %r97;
	and.pred  	%p48, %p46, %p47;
	@%p48 bra 	$L__BB5_48;
	mov.f32 	%f38, 0f00000000;
	// begin inline asm
	{  cvt.rn.f16.f32 %rs39, %f38;}

	// end inline asm
	shl.b32 	%r194, %r77, 5;
	mov.u32 	%r195, _ZZ24profile_fp16_matmul_onlyILi16ELi16ELi16EEvPK6__halfS2_PS0_iiiE6w_smem;
	add.s32 	%r196, %r195, %r194;
	shl.b32 	%r197, %r78, 1;
	add.s32 	%r198, %r196, %r197;
	st.shared.u16 	[%r198], %rs39;
	bra.uni 	$L__BB5_49;
$L__BB5_48:
	shl.b32 	%r199, %r77, 5;
	mov.u32 	%r200, _ZZ24profile_fp16_matmul_onlyILi16ELi16ELi16EEvPK6__halfS2_PS0_iiiE6w_smem;
	add.s32 	%r201, %r200, %r199;
	shl.b32 	%r202, %r78, 1;
	add.s32 	%r203, %r201, %r202;
	mad.lo.s32 	%r204, %r79, %r97, %r80;
	mul.wide.u32 	%rd28, %r204, 2;
	add.s64 	%rd29, %rd2, %rd28;
	ld.global.nc.u16 	%rs40, [%rd29];
	st.shared.u16 	[%r203], %rs40;
$L__BB5_49:
	add.s32 	%r81, %r76, %r5;
	shr.u32 	%r82, %r81, 4;
	and.b32  	%r83, %r81, 15;
	add.s32 	%r84, %r82, %r6;
	add.s32 	%r85, %r83, %r252;
	setp.lt.s32 	%p49, %r84, %r96;
	setp.lt.s32 	%p50, %r85, %r97;
	and.pred  	%p51, %p49, %p50;
	@%p51 bra 	$L__BB5_51;
	mov.f32 	%f39, 0f00000000;
	// begin inline asm
	{  cvt.rn.f16.f32 %rs41, %f39;}

	// end inline asm
	shl.b32 	%r205, %r82, 5;
	mov.u32 	%r206, _ZZ24profile_fp16_matmul_onlyILi16ELi16ELi16EEvPK6__halfS2_PS0_iiiE6w_smem;
	add.s32 	%r207, %r206, %r205;
	shl.b32 	%r208, %r83, 1;
	add.s32 	%r209, %r207, %r208;
	st.shared.u16 	[%r209], %rs41;
	bra.uni 	$L__BB5_52;
$L__BB5_51:
	shl.b32 	%r210, %r82, 5;
	mov.u32 	%r211, _ZZ24profile_fp16_matmul_onlyILi16ELi16ELi16EEvPK6__halfS2_PS0_iiiE6w_smem;
	add.s32 	%r212, %r211, %r210;
	shl.b32 	%r213, %r83, 1;
	add.s32 	%r214, %r212, %r213;
	mad.lo.s32 	%r215, %r84, %r97, %r85;
	mul.wide.u32 	%rd30, %r215, 2;
	add.s64 	%rd31, %rd2, %rd30;
	ld.global.nc.u16 	%rs42, [%rd31];
	st.shared.u16 	[%r214], %rs42;
$L__BB5_52:
	add.s32 	%r86, %r81, %r5;
	shr.u32 	%r87, %r86, 4;
	and.b32  	%r88, %r86, 15;
	add.s32 	%r89, %r87, %r6;
	add.s32 	%r90, %r88, %r252;
	setp.lt.s32 	%p52, %r89, %r96;
	setp.lt.s32 	%p53, %r90, %r97;
	and.pred  	%p54, %p52, %p53;
	@%p54 bra 	$L__BB5_54;
	mov.f32 	%f40, 0f00000000;
	// begin inline asm
	{  cvt.rn.f16.f32 %rs43, %f40;}

	// end inline asm
	shl.b32 	%r216, %r87, 5;
	mov.u32 	%r217, _ZZ24profile_fp16_matmul_onlyILi16ELi16ELi16EEvPK6__halfS2_PS0_iiiE6w_smem;
	add.s32 	%r218, %r217, %r216;
	shl.b32 	%r219, %r88, 1;
	add.s32 	%r220, %r218, %r219;
	st.shared.u16 	[%r220], %rs43;
	bra.uni 	$L__BB5_55;
$L__BB5_54:
	shl.b32 	%r221, %r87, 5;
	mov.u32 	%r222, _ZZ24profile_fp16_matmul_onlyILi16ELi16ELi16EEvPK6__halfS2_PS0_iiiE6w_smem;
	add.s32 	%r223, %r222, %r221;
	shl.b32 	%r224, %r88, 1;
	add.s32 	%r225, %r223, %r224;
	mad.lo.s32 	%r226, %r89, %r97, %r90;
	mul.wide.u32 	%rd32, %r226, 2;
	add.s64 	%rd33, %rd2, %rd32;
	ld.global.nc.u16 	%rs44, [%rd33];
	st.shared.u16 	[%r225], %rs44;
$L__BB5_55:
	add.s32 	%r254, %r86, %r5;
	setp.lt.u32 	%p55, %r254, 256;
	@%p55 bra 	$L__BB5_32;
$L__BB5_56:
	bar.sync 	0;
	mov.u32 	%r227, _ZZ24profile_fp16_matmul_onlyILi16ELi16ELi16EEvPK6__halfS2_PS0_iiiE6x_smem;
	mov.b32 	%r228, 16;
	wmma.load.a.sync.aligned.row.m16n16k16.shared.f16 	{%r229, %r230, %r231, %r232, %r233, %r234, %r235, %r236}, [%r227], %r228;
	mov.u32 	%r237, _ZZ24profile_fp16_matmul_onlyILi16ELi16ELi16EEvPK6__halfS2_PS0_iiiE6w_smem;
	wmma.load.b.sync.aligned.row.m16n16k16.shared.f16 	{%r238, %r239, %r240, %r241, %r242, %r243, %r244, %r245}, [%r237], %r228;
	wmma.mma.sync.aligned.row.row.m16n16k16.f32.f32 {%f64, %f63, %f62, %f61, %f60, %f59, %f58, %f57}, {%r229, %r230, %r231, %r232, %r233, %r234, %r235, %r236}, {%r238, %r239, %r240, %r241, %r242, %r243, %r244, %r245}, {%f64, %f63, %f62, %f61, %f60, %f59, %f58, %f57};
	bar.sync 	0;
	add.s32 	%r252, %r252, 16;
	setp.lt.s32 	%p56, %r252, %r97;
	@%p56 bra 	$L__BB5_2;
$L__BB5_57:
	// begin inline asm
	{  cvt.rn.f16.f32 %rs45, %f64;}

	// end inline asm
	// begin inline asm
	{  cvt.rn.f16.f32 %rs46, %f63;}

	// end inline asm
	// begin inline asm
	{  cvt.rn.f16.f32 %rs47, %f62;}

	// end inline asm
	// begin inline asm
	{  cvt.rn.f16.f32 %rs48, %f61;}

	// end inline asm
	// begin inline asm
	{  cvt.rn.f16.f32 %rs49, %f60;}

	// end inline asm
	// begin inline asm
	{  cvt.rn.f16.f32 %rs50, %f59;}

	// end inline asm
	// begin inline asm
	{  cvt.rn.f16.f32 %rs51, %f58;}

	// end inline asm
	// begin inline asm
	{  cvt.rn.f16.f32 %rs52, %f57;}

	// end inline asm
	shl.b32 	%r93, %r1, 4;
	shl.b32 	%r94, %r2, 4;
	setp.ge.s32 	%p57, %r93, %r95;
	setp.ge.s32 	%p58, %r94, %r96;
	or.pred  	%p59, %p57, %p58;
	@%p59 bra 	$L__BB5_59;
	ld.param.u64 	%rd37, [_Z24profile_fp16_matmul_onlyILi16ELi16ELi16EEvPK6__halfS2_PS0_iii_param_2];
	mov.b32 	%r247, {%rs51, %rs52};
	mov.b32 	%r248, {%rs49, %rs50};
	mov.b32 	%r249, {%rs47, %rs48};
	mov.b32 	%r250, {%rs45, %rs46};
	mad.lo.s32 	%r251, %r96, %r93, %r94;
	cvta.to.global.u64 	%rd34, %rd37;
	mul.wide.u32 	%rd35, %r251, 2;
	add.s64 	%rd36, %rd34, %rd35;
	wmma.store.d.sync.aligned.row.m16n16k16.global.f16 	[%rd36], {%r250, %r249, %r248, %r247}, %r96;
$L__BB5_59:
	ret;

}


// ===== COMPILED SASS (sm_100) =====

	.target	sm_100

	.elftype	@"ET_EXEC"


//--------------------- .note.nv.tkinfo           --------------------------
	.section	.note.nv.tkinfo,"",@"SHT_NOTE"
	.sectionflags	@"SHF_NOTE_NV_TKINFO"
	.tkinfo
        /*0018*/ 	.word	0x00000002
        /*0030*/ 	.string	""
        /*0030*/ 	.string	"ptxas"
        /*0030*/ 	.string	"Cuda compilation tools, release 13.0, V13.0.88"
        /*0030*/ 	.string	"Build cuda_13.0.r13.0/compiler.36424714_0"
        /*0030*/ 	.string	"-arch sm_100 -m 64 "



//--------------------- .note.nv.cuinfo           --------------------------
	.section	.note.nv.cuinfo,"",@"SHT_NOTE"
	.sectionflags	@"SHF_NOTE_NV_CUINFO"
        /*0018*/ 	.short	0x0002
        /*001a*/ 	.short	0x0064
        /*001c*/ 	.short	0x0082
	.zero		2


//--------------------- .nv.info                  --------------------------
	.section	.nv.info,"",@"SHT_CUDA_INFO"
	.align	4


	//----- nvinfo : EIATTR_REGCOUNT
	.align		4
        /*0000*/ 	.byte	0x04, 0x2f
        /*0002*/ 	.short	(.L_1 - .L_0)
	.align		4
.L_0:
        /*0004*/ 	.word	index@(_Z19profile_load_x_onlyILi16ELi16ELi16ELi8EEvPK6__halfPS0_iii)
        /*0008*/ 	.word	0x00000020


	//----- nvinfo : EIATTR_FRAME_SIZE
	.align		4
.L_1:
        /*000c*/ 	.byte	0x04, 0x11
        /*000e*/ 	.short	(.L_3 - .L_2)
	.align		4
.L_2:
        /*0010*/ 	.word	index@(_Z19profile_load_x_onlyILi16ELi16ELi16ELi8EEvPK6__halfPS0_iii)
        /*0014*/ 	.word	0x00000000


	//----- nvinfo : EIATTR_REGCOUNT
	.align		4
.L_3:
        /*0018*/ 	.byte	0x04, 0x2f
        /*001a*/ 	.short	(.L_5 - .L_4)
	.align		4
.L_4:
        /*001c*/ 	.word	index@(_Z24profile_load_packed_onlyILi16ELi16ELi16ELi8EEvPKiP6__halfiii)
        /*0020*/ 	.word	0x00000020


	//----- nvinfo : EIATTR_FRAME_SIZE
	.align		4
.L_5:
        /*0024*/ 	.byte	0x04, 0x11
        /*0026*/ 	.short	(.L_7 - .L_6)
	.align		4
.L_6:
        /*0028*/ 	.word	index@(_Z24profile_load_packed_onlyILi16ELi16ELi16ELi8EEvPKiP6__halfiii)
        /*002c*/ 	.word	0x00000000


	//----- nvinfo : EIATTR_REGCOUNT
	.align		4
.L_7:
        /*0030*/ 	.byte	0x04, 0x2f
        /*0032*/ 	.short	(.L_9 - .L_8)
	.align		4
.L_8:
        /*0034*/ 	.word	index@(_Z25profile_extract_bits_onlyILi16ELi16ELi16ELi8EEvPKiP6__halfiii)
        /*0038*/ 	.word	0x00000020


	//----- nvinfo : EIATTR_FRAME_SIZE
	.align		4
.L_9:
        /*003c*/ 	.byte	0x04, 0x11
        /*003e*/ 	.short	(.L_11 - .L_10)
	.align		4
.L_10:
        /*0040*/ 	.word	index@(_Z25profile_extract_bits_onlyILi16ELi16ELi16ELi8EEvPKiP6__halfiii)
        /*0044*/ 	.word	0x00000000


	//----- nvinfo : EIATTR_REGCOUNT
	.align		4
.L_11:
        /*0048*/ 	.byte	0x04, 0x2f
        /*004a*/ 	.short	(.L_13 - .L_12)
	.align		4
.L_12:
        /*004c*/ 	.word	index@(_Z26profile_load_scale_zp_onlyILi16ELi16ELi16ELi8EEvPK6__halfS2_PS0_iiii)
        /*0050*/ 	.word	0x00000020


	//----- nvinfo : EIATTR_FRAME_SIZE
	.align		4
.L_13:
        /*0054*/ 	.byte	0x04, 0x11
        /*0056*/ 	.short	(.L_15 - .L_14)
	.align		4
.L_14:
        /*0058*/ 	.word	index@(_Z26profile_load_scale_zp_onlyILi16ELi16ELi16ELi8EEvPK6__halfS2_PS0_iiii)
        /*005c*/ 	.word	0x00000000


	//----- nvinfo : EIATTR_REGCOUNT
	.align		4
.L_15:
        /*0060*/ 	.byte	0x04, 0x2f
        /*0062*/ 	.short	(.L_17 - .L_16)
	.align		4
.L_16:
        /*0064*/ 	.word	index@(_Z23profile_dequantize_onlyILi16ELi16ELi16ELi8EEvPKiPK6__halfS4_PS2_iiii)
        /*0068*/ 	.word	0x00000020


	//----- nvinfo : EIATTR_FRAME_SIZE
	.align		4
.L_17:
        /*006c*/ 	.byte	0x04, 0x11
        /*006e*/ 	.short	(.L_19 - .L_18)
	.align		4
.L_18:
        /*0070*/ 	.word	index@(_Z23profile_dequantize_onlyILi16ELi16ELi16ELi8EEvPKiPK6__halfS4_PS2_iiii)
        /*0074*/ 	.word	0x00000000


	//----- nvinfo : EIATTR_REGCOUNT
	.align		4
.L_19:
        /*0078*/ 	.byte	0x04, 0x2f
        /*007a*/ 	.short	(.L_21 - .L_20)
	.align		4
.L_20:
        /*007c*/ 	.word	index@(_Z24profile_fp16_matmul_onlyILi16ELi16ELi16EEvPK6__halfS2_PS0_iii)
        /*0080*/ 	.word	0x00000028


	//----- nvinfo : EIATTR_FRAME_SIZE
	.align		4
.L_21:
        /*0084*/ 	.byte	0x04, 0x11
        /*0086*/ 	.short	(.L_23 - .L_22)
	.align		4
.L_22:
        /*0088*/ 	.word	index@(_Z24profile_fp16_matmul_onlyILi16ELi16ELi16EEvPK6__halfS2_PS0_iii)
        /*008c*/ 	.word	0x00000000


	//----- nvinfo : EIATTR_MIN_STACK_SIZE
	.align		4
.L_23:
        /*0090*/ 	.byte	0x04, 0x12
        /*0092*/ 	.short	(.L_25 - .L_24)
	.align		4
.L_24:
        /*0094*/ 	.word	index@(_Z24profile_fp16_matmul_onlyILi16ELi16ELi16EEvPK6__halfS2_PS0_iii)
        /*0098*/ 	.word	0x00000000


	//----- nvinfo : EIATTR_MIN_STACK_SIZE
	.align		4
.L_25:
        /*009c*/ 	.byte	0x04, 0x12
        /*009e*/ 	.short	(.L_27 - .L_26)
	.align		4
.L_26:
        /*00a0*/ 	.word	index@(_Z23profile_dequantize_onlyILi16ELi16ELi16ELi8EEvPKiPK6__halfS4_PS2_iiii)
        /*00a4*/ 	.word	0x00000000


	//----- nvinfo : EIATTR_MIN_STACK_SIZE
	.align		4
.L_27:
        /*00a8*/ 	.byte	0x04, 0x12
        /*00aa*/ 	.short	(.L_29 - .L_28)
	.align		4
.L_28:
        /*00ac*/ 	.word	index@(_Z26profile_load_scale_zp_onlyILi16ELi16ELi16ELi8EEvPK6__halfS2_PS0_iiii)
        /*00b0*/ 	.word	0x00000000


	//----- nvinfo : EIATTR_MIN_STACK_SIZE
	.align		4
.L_29:
        /*00b4*/ 	.byte	0x04, 0x12
        /*00b6*/ 	.short	(.L_31 - .L_30)
	.align		4
.L_30:
        /*00b8*/ 	.word	index@(_Z25profile_extract_bits_onlyILi16ELi16ELi16ELi8EEvPKiP6__halfiii)
        /*00bc*/ 	.word	0x00000000


	//----- nvinfo : EIATTR_MIN_STACK_SIZE
	.align		4
.L_31:
        /*00c0*/ 	.byte	0x04, 0x12
        /*00c2*/ 	.short	(.L_33 - .L_32)
	.align		4
.L_32:
        /*00c4*/ 	.word	index@(_Z24profile_load_packed_onlyILi16ELi16ELi16ELi8EEvPKiP6__halfiii)
        /*00c8*/ 	.word	0x00000000


	//----- nvinfo : EIATTR_MIN_STACK_SIZE
	.align		4
.L_33:
        /*00cc*/ 	.byte	0x04, 0x12
        /*00ce*/ 	.short	(.L_35 - .L_34)
	.align		4
.L_34:
        /*00d0*/ 	.word	index@(_Z19profile_load_x_onlyILi16ELi16ELi16ELi8EEvPK6__halfPS0_iii)
        /*00d4*/ 	.word	0x00000000
.L_35:


//--------------------- .nv.compat                --------------------------
	.section	.nv.compat,"",@"SHT_CUDA_COMPAT_INFO"
	.align	4
        /*0000*/ 	.byte	0x02, 0x09, 0x00, 0x00, 0x02, 0x02, 0x01, 0x00, 0x02, 0x05, 0x05, 0x00, 0x03, 0x07, 0x01, 0x01
        /*0010*/ 	.byte	0x02, 0x03, 0x00, 0x00, 0x02, 0x06, 0x01, 0x00, 0x04, 0x0b, 0x08, 0x00, 0x09, 0x00, 0x00, 0x00
        /*0020*/ 	.byte	0x00, 0x00, 0x00, 0x00


//--------------------- .nv.info._Z24profile_fp16_matmul_onlyILi16ELi16ELi16EEvPK6__halfS2_PS0_iii --------------------------
	.section	.nv.info._Z24profile_fp16_matmul_onlyILi16ELi16ELi16EEvPK6__halfS2_PS0_iii,"",@"SHT_CUDA_INFO"
	.sectionflags	@""
	.align	4


	//----- nvinfo : EIATTR_CUDA_API_VERSION
	.align		4
        /*0000*/ 	.byte	0x04, 0x37
        /*0002*/ 	.short	(.L_37 - .L_36)
.L_36:
        /*0004*/ 	.word	0x00000082


	//----- nvinfo : EIATTR_KPARAM_INFO
	.align		4
.L_37:
        /*0008*/ 	.byte	0x04, 0x17
        /*000a*/ 	.short	(.L_39 - .L_38)
.L_38:
        /*000c*/ 	.word	0x00000000
        /*0010*/ 	.short	0x0005
        /*0012*/ 	.short	0x0020
        /*0014*/ 	.byte	0x00, 0xf0, 0x11, 0x00


	//----- nvinfo : EIATTR_KPARAM_INFO
	.align		4
.L_39:
        /*0018*/ 	.byte	0x04, 0x17
        /*001a*/ 	.short	(.L_41 - .L_40)
.L_40:
        /*001c*/ 	.word	0x00000000
        /*0020*/ 	.short	0x0004
        /*0022*/ 	.short	0x001c
        /*0024*/ 	.byte	0x00, 0xf0, 0x11, 0x00


	//----- nvinfo : EIATTR_KPARAM_INFO
	.align		4
.L_41:
        /*0028*/ 	.byte	0x04, 0x17
        /*002a*/ 	.short	(.L_43 - .L_42)
.L_42:
        /*002c*/ 	.word	0x00000000
        /*0030*/ 	.short	0x0003
        /*0032*/ 	.short	0x0018
        /*0034*/ 	.byte	0x00, 0xf0, 0x11, 0x00


	//----- nvinfo : EIATTR_KPARAM_INFO
	.align		4
.L_43:
        /*0038*/ 	.byte	0x04, 0x17
        /*003a*/ 	.short	(.L_45 - .L_44)
.L_44:
        /*003c*/ 	.word	0x00000000
        /*0040*/ 	.short	0x0002
        /*0042*/ 	.short	0x0010
        /*0044*/ 	.byte	0x00, 0xf5, 0x21, 0x00


	//----- nvinfo : EIATTR_KPARAM_INFO
	.align		4
.L_45:
        /*0048*/ 	.byte	0x04, 0x17
        /*004a*/ 	.short	(.L_47 - .L_46)
.L_46:
        /*004c*/ 	.word	0x00000000
        /*0050*/ 	.short	0x0001
        /*0052*/ 	.short	0x0008
        /*0054*/ 	.byte	0x00, 0xf5, 0x21, 0x00


	//----- nvinfo : EIATTR_KPARAM_INFO
	.align		4
.L_47:
        /*0058*/ 	.byte	0x04, 0x17
        /*005a*/ 	.short	(.L_49 - .L_48)
.L_48:
        /*005c*/ 	.word	0x00000000
        /*0060*/ 	.short	0x0000
        /*0062*/ 	.short	0x0000
        /*0064*/ 	.byte	0x00, 0xf5, 0x21, 0x00


	//----- nvinfo : EIATTR_SPARSE_MMA_MASK
	.align		4
.L_49:
        /*0068*/ 	.byte	0x03, 0x50
        /*006a*/ 	.short	0x0000


	//----- nvinfo : EIATTR_WMMA_USED
	.align		4
        /*006c*/ 	.byte	0x01, 0x2b
	.zero		2


	//----- nvinfo : EIATTR_MAXREG_COUNT
	.align		4
        /*0070*/ 	.byte	0x03, 0x1b
        /*0072*/ 	.short	0x00ff


	//----- nvinfo : EIATTR_NUM_BARRIERS
	.align		4
        /*0074*/ 	.byte	0x02, 0x4c
        /*0076*/ 	.byte	0x01
	.zero		1


	//----- nvinfo : EIATTR_MERCURY_ISA_VERSION
	.align		4
        /*0078*/ 	.byte	0x03, 0x5f
        /*007a*/ 	.short	0x0101


	//----- nvinfo : EIATTR_VRC_CTA_INIT_COUNT
	.align		4
        /*007c*/ 	.byte	0x02, 0x4a
	.zero		1
	.zero		1


	//----- nvinfo : EIATTR_EXIT_INSTR_OFFSETS
	.align		4
        /*0080*/ 	.byte	0x04, 0x1c
        /*0082*/ 	.short	(.L_51 - .L_50)


	//   ....[0]....
.L_50:
        /*0084*/ 	.word	0x00001800


	//   ....[1]....
        /*0088*/ 	.word	0x00001950


	//----- nvinfo : EIATTR_CRS_STACK_SIZE
	.align		4
.L_51:
        /*008c*/ 	.byte	0x04, 0x1e
        /*008e*/ 	.short	(.L_53 - .L_52)
.L_52:
        /*0090*/ 	.word	0x00000000


	//----- nvinfo : EIATTR_CBANK_PARAM_SIZE
	.align		4
.L_53:
        /*0094*/ 	.byte	0x03, 0x19
        /*0096*/ 	.short	0x0024


	//----- nvinfo : EIATTR_PARAM_CBANK
	.align		4
        /*0098*/ 	.byte	0x04, 0x0a
        /*009a*/ 	.short	(.L_55 - .L_54)
	.align		4
.L_54:
        /*009c*/ 	.word	index@(.nv.constant0._Z24profile_fp16_matmul_onlyILi16ELi16ELi16EEvPK6__halfS2_PS0_iii)
        /*00a0*/ 	.short	0x0380
        /*00a2*/ 	.short	0x0024


	//----- nvinfo : EIATTR_SW_WAR
	.align		4
.L_55:
        /*00a4*/ 	.byte	0x04, 0x36
        /*00a6*/ 	.short	(.L_57 - .L_56)
.L_56:
        /*00a8*/ 	.word	0x00000008
.L_57:


//--------------------- .nv.info._Z23profile_dequantize_onlyILi16ELi16ELi16ELi8EEvPKiPK6__halfS4_PS2_iiii --------------------------
	.section	.nv.info._Z23profile_dequantize_onlyILi16ELi16ELi16ELi8EEvPKiPK6__halfS4_PS2_iiii,"",@"SHT_CUDA_INFO"
	.sectionflags	@""
	.align	4


	//----- nvinfo : EIATTR_CUDA_API_VERSION
	.align		4
        /*0000*/ 	.byte	0x04, 0x37
        /*0002*/ 	.short	(.L_59 - .L_58)
.L_58:
        /*0004*/ 	.word	0x00000082


	//----- nvinfo : EIATTR_KPARAM_INFO
	.align		4
.L_59:
        /*0008*/ 	.byte	0x04, 0x17
        /*000a*/ 	.short	(.L_61 - .L_60)
.L_60:
        /*000c*/ 	.word	0x00000000
        /*0010*/ 	.short	0x0007
        /*0012*/ 	.short	0x002c
        /*0014*/ 	.byte	0x00, 0xf0, 0x11, 0x00


	//----- nvinfo : EIATTR_KPARAM_INFO
	.align		4
.L_61:
        /*0018*/ 	.byte	0x04, 0x17
        /*001a*/ 	.short	(.L_63 - .L_62)
.L_62:
        /*001c*/ 	.word	0x00000000
        /*0020*/ 	.short	0x0006
        /*0022*/ 	.short	0x0028
        /*0024*/ 	.byte	0x00, 0xf0, 0x11, 0x00


	//----- nvinfo : EIATTR_KPARAM_INFO
	.align		4
.L_63:
        /*0028*/ 	.byte	0x04, 0x17
        /*002a*/ 	.short	(.L_65 - .L_64)
.L_64:
        /*002c*/ 	.word	0x00000000
        /*0030*/ 	.short	0x0005
        /*0032*/ 	.short	0x0024
        /*0034*/ 	.byte	0x00, 0xf0, 0x11, 0x00


	//----- nvinfo : EIATTR_KPARAM_INFO
	.align		4
.L_65:
        /*0038*/ 	.byte	0x04, 0x17
        /*003a*/ 	.short	(.L_67 - .L_66)
.L_66:
        /*003c*/ 	.word	0x00000000
        /*0040*/ 	.short	0x0004
        /*0042*/ 	.short	0x0020
        /*0044*/ 	.byte	0x00, 0xf0, 0x11, 0x00


	//----- nvinfo : EIATTR_KPARAM_INFO
	.align		4
.L_67:
        /*0048*/ 	.byte	0x04, 0x17
        /*004a*/ 	.short	(.L_69 - .L_68)
.L_68:
        /*004c*/ 	.word	0x00000000
        /*0050*/ 	.short	0x0003
        /*0052*/ 	.short	0x0018
        /*0054*/ 	.byte	0x00, 0xf5, 0x21, 0x00


	//----- nvinfo : EIATTR_KPARAM_INFO
	.align		4
.L_69:
        /*0058*/ 	.byte	0x04, 0x17
        /*005a*/ 	.short	(.L_71 - .L_70)
.L_70:
        /*005c*/ 	.word	0x00000000
        /*0060*/ 	.short	0x0002
        /*0062*/ 	.short	0x0010
        /*0064*/ 	.byte	0x00, 0xf5, 0x21, 0x00


	//----- nvinfo : EIATTR_KPARAM_INFO
	.align		4
.L_71:
        /*0068*/ 	.byte	0x04, 0x17
        /*006a*/ 	.short	(.L_73 - .L_72)
.L_72:
        /*006c*/ 	.word	0x00000000
        /*0070*/ 	.short	0x0001
        /*0072*/ 	.short	0x0008
        /*0074*/ 	.byte	0x00, 0xf5, 0x21, 0x00


	//----- nvinfo : EIATTR_KPARAM_INFO
	.align		4
.L_73:
        /*0078*/ 	.byte	0x04, 0x17
        /*007a*/ 	.short	(.L_75 - .L_74)
.L_74:
        /*007c*/ 	.word	0x00000000
        /*0080*/ 	.short	0x0000
        /*0082*/ 	.short	0x0000
        /*0084*/ 	.byte	0x00, 0xf5, 0x21, 0x00


	//----- nvinfo : EIATTR_SPARSE_MMA_MASK
	.align		4
.L_75:
        /*0088*/ 	.byte	0x03, 0x50
        /*008a*/ 	.short	0x0000


	//----- nvinfo : EIATTR_MAXREG_COUNT
	.align		4
        /*008c*/ 	.byte	0x03, 0x1b
        /*008e*/ 	.short	0x00ff


	//----- nvinfo : EIATTR_NUM_BARRIERS
	.align		4
        /*0090*/ 	.byte	0x02, 0x4c
        /*0092*/ 	.byte	0x01
	.zero		1


	//----- nvinfo : EIATTR_MERCURY_ISA_VERSION
	.align		4
        /*0094*/ 	.byte	0x03, 0x5f
        /*0096*/ 	.short	0x0101


	//----- nvinfo : EIATTR_VRC_CTA_INIT_COUNT
	.align		4
        /*0098*/ 	.byte	0x02, 0x4a
	.zero		1
	.zero		1


	//----- nvinfo : EIATTR_EXIT_INSTR_OFFSETS
	.align		4
        /*009c*/ 	.byte	0x04, 0x1c
        /*009e*/ 	.short	(.L_77 - .L_76)


	//   ....[0]....
.L_76:
        /*00a0*/ 	.word	0x00002240


	//   ....[1]....
        /*00a4*/ 	.word	0x00002280


	//----- nvinfo : EIATTR_CRS_STACK_SIZE
	.align		4
.L_77:
        /*00a8*/ 	.byte	0x04, 0x1e
        /*00aa*/ 	.short	(.L_79 - .L_78)
.L_78:
        /*00ac*/ 	.word	0x00000000


	//----- nvinfo : EIATTR_CBANK_PARAM_SIZE
	.align		4
.L_79:
        /*00b0*/ 	.byte	0x03, 0x19
        /*00b2*/ 	.short	0x0030


	//----- nvinfo : EIATTR_PARAM_CBANK
	.align		4
        /*00b4*/ 	.byte	0x04, 0x0a
        /*00b6*/ 	.short	(.L_81 - .L_80)
	.align		4
.L_80:
        /*00b8*/ 	.word	index@(.nv.constant0._Z23profile_dequantize_onlyILi16ELi16ELi16ELi8EEvPKiPK6__halfS4_PS2_iiii)
        /*00bc*/ 	.short	0x0380
        /*00be*/ 	.short	0x0030


	//----- nvinfo : EIATTR_SW_WAR
	.align		4
.L_81:
        /*00c0*/ 	.byte	0x04, 0x36
        /*00c2*/ 	.short	(.L_83 - .L_82)
.L_82:
        /*00c4*/ 	.word	0x00000008
.L_83:


//--------------------- .nv.info._Z26profile_load_scale_zp_onlyILi16ELi16ELi16ELi8EEvPK6__halfS2_PS0_iiii --------------------------
	.section	.nv.info._Z26profile_load_scale_zp_onlyILi16ELi16ELi16ELi8EEvPK6__halfS2_PS0_iiii,"",@"SHT_CUDA_INFO"
	.sectionflags	@""
	.align	4


	//----- nvinfo : EIATTR_CUDA_API_VERSION
	.align		4
        /*0000*/ 	.byte	0x04, 0x37
        /*0002*/ 	.short	(.L_85 - .L_84)
.L_84:
        /*0004*/ 	.word	0x00000082


	//----- nvinfo : EIATTR_KPARAM_INFO
	.align		4
.L_85:
        /*0008*/ 	.byte	0x04, 0x17
        /*000a*/ 	.short	(.L_87 - .L_86)
.L_86:
        /*000c*/ 	.word	0x00000000
        /*0010*/ 	.short	0x0006
        /*0012*/ 	.short	0x0024
        /*0014*/ 	.byte	0x00, 0xf0, 0x11, 0x00


	//----- nvinfo : EIATTR_KPARAM_INFO
	.align		4
.L_87:
        /*0018*/ 	.byte	0x04, 0x17
        /*001a*/ 	.short	(.L_89 - .L_88)
.L_88:
        /*001c*/ 	.word	0x00000000
        /*0020*/ 	.short	0x0005
        /*0022*/ 	.short	0x0020
        /*0024*/ 	.byte	0x00, 0xf0, 0x11, 0x00


	//----- nvinfo : EIATTR_KPARAM_INFO
	.align		4
.L_89:
        /*0028*/ 	.byte	0x04, 0x17
        /*002a*/ 	.short	(.L_91 - .L_90)
.L_90:
        /*002c*/ 	.word	0x00000000
        /*0030*/ 	.short	0x0004
        /*0032*/ 	.short	0x001c
        /*0034*/ 	.byte	0x00, 0xf0, 0x11, 0x00


	//----- nvinfo : EIATTR_KPARAM_INFO
	.align		4
.L_91:
        /*0038*/ 	.byte	0x04, 0x17
        /*003a*/ 	.short	(.L_93 - .L_92)
.L_92:
        /*003c*/ 	.word	0x00000000
        /*0040*/ 	.short	0x0003
        /*0042*/ 	.short	0x0018
        /*0044*/ 	.byte	0x00, 0xf0, 0x11, 0x00


	//----- nvinfo : EIATTR_KPARAM_INFO
	.align		4
.L_93:
        /*0048*/ 	.byte	0x04, 0x17
        /*004a*/ 	.short	(.L_95 - .L_94)
.L_94:
        /*004c*/ 	.word	0x00000000
        /*0050*/ 	.short	0x0002
        /*0052*/ 	.short	0x0010
        /*0054*/ 	.byte	0x00, 0xf5, 0x21, 0x00


	//----- nvinfo : EIATTR_KPARAM_INFO
	.align		4
.L_95:
        /*0058*/ 	.byte	0x04, 0x17
        /*005a*/ 	.short	(.L_97 - .L_96)
.L_96:
        /*005c*/ 	.word	0x00000000
        /*0060*/ 	.short	0x0001
        /*0062*/ 	.short	0x0008
        /*0064*/ 	.byte	0x00, 0xf5, 0x21, 0x00


	//----- nvinfo : EIATTR_KPARAM_INFO
	.align		4
.L_97:
        /*0068*/ 	.byte	0x04, 0x17
        /*006a*/ 	.short	(.L_99 - .L_98)
.L_98:
        /*006c*/ 	.word	0x00000000
        /*0070*/ 	.short	0x0000
        /*0072*/ 	.short	0x0000
        /*0074*/ 	.byte	0x00, 0xf5, 0x21, 0x00


	//----- nvinfo : EIATTR_SPARSE_MMA_MASK
	.align		4
.L_99:
        /*0078*/ 	.byte	0x03, 0x50
        /*007a*/ 	.short	0x0000


	//----- nvinfo : EIATTR_MAXREG_COUNT
	.align		4
        /*007c*/ 	.byte	0x03, 0x1b
        /*007e*/ 	.short	0x00ff


	//----- nvinfo : EIATTR_NUM_BARRIERS
	.align		4
        /*0080*/ 	.byte	0x02, 0x4c
        /*0082*/ 	.byte	0x01
	.zero		1


	//----- nvinfo : EIATTR_MERCURY_ISA_VERSION
	.align		4
        /*0084*/ 	.byte	0x03, 0x5f
        /*0086*/ 	.short	0x0101


	//----- nvinfo : EIATTR_VRC_CTA_INIT_COUNT
	.align		4
        /*0088*/ 	.byte	0x02, 0x4a
	.zero		1
	.zero		1


	//----- nvinfo : EIATTR_EXIT_INSTR_OFFSETS
	.align		4
        /*008c*/ 	.byte	0x04, 0x1c
        /*008e*/ 	.short	(.L_101 - .L_100)


	//   ....[0]....
.L_100:
        /*0090*/ 	.word	0x000019a0


	//   ....[1]....
        /*0094*/ 	.word	0x000019e0


	//----- nvinfo : EIATTR_CRS_STACK_SIZE
	.align		4
.L_101:
        /*0098*/ 	.byte	0x04, 0x1e
        /*009a*/ 	.short	(.L_103 - .L_102)
.L_102:
        /*009c*/ 	.word	0x00000000


	//----- nvinfo : EIATTR_CBANK_PARAM_SIZE
	.align		4
.L_103:
        /*00a0*/ 	.byte	0x03, 0x19
        /*00a2*/ 	.short	0x0028


	//----- nvinfo : EIATTR_PARAM_CBANK
	.align		4
        /*00a4*/ 	.byte	0x04, 0x0a
        /*00a6*/ 	.short	(.L_105 - .L_104)
	.align		4
.L_104:
        /*00a8*/ 	.word	index@(.nv.constant0._Z26profile_load_scale_zp_onlyILi16ELi16ELi16ELi8EEvPK6__halfS2_PS0_iiii)
        /*00ac*/ 	.short	0x0380
        /*00ae*/ 	.short	0x0028


	//----- nvinfo : EIATTR_SW_WAR
	.align		4
.L_105:
        /*00b0*/ 	.byte	0x04, 0x36
        /*00b2*/ 	.short	(.L_107 - .L_106)
.L_106:
        /*00b4*/ 	.word	0x00000008
.L_107:


//--------------------- .nv.info._Z25profile_extract_bits_onlyILi16ELi16ELi16ELi8EEvPKiP6__halfiii --------------------------
	.section	.nv.info._Z25profile_extract_bits_onlyILi16ELi16ELi16ELi8EEvPKiP6__halfiii,"",@"SHT_CUDA_INFO"
	.sectionflags	@""
	.align	4


	//----- nvinfo : EIATTR_CUDA_API_VERSION
	.align		4
        /*0000*/ 	.byte	0x04, 0x37
        /*0002*/ 	.short	(.L_109 - .L_108)
.L_108:
        /*0004*/ 	.word	0x00000082


	//----- nvinfo : EIATTR_KPARAM_INFO
	.align		4
.L_109:
        /*0008*/ 	.byte	0x04, 0x17
        /*000a*/ 	.short	(.L_111 - .L_110)
.L_110:
        /*000c*/ 	.word	0x00000000
        /*0010*/ 	.short	0x0004
        /*0012*/ 	.short	0x0018
        /*0014*/ 	.byte	0x00, 0xf0, 0x11, 0x00


	//----- nvinfo : EIATTR_KPARAM_INFO
	.align		4
.L_111:
        /*0018*/ 	.byte	0x04, 0x17
        /*001a*/ 	.short	(.L_113 - .L_112)
.L_112:
        /*001c*/ 	.word	0x00000000
        /*0020*/ 	.short	0x0003
        /*0022*/ 	.short	0x0014
        /*0024*/ 	.byte	0x00, 0xf0, 0x11, 0x00


	//----- nvinfo : EIATTR_KPARAM_INFO
	.align		4
.L_113:
        /*0028*/ 	.byte	0x04, 0x17
        /*002a*/ 	.short	(.L_115 - .L_114)
.L_114:
        /*002c*/ 	.word	0x00000000
        /*0030*/ 	.short	0x0002
        /*0032*/ 	.short	0x0010
        /*0034*/ 	.byte	0x00, 0xf0, 0x11, 0x00


	//----- nvinfo : EIATTR_KPARAM_INFO
	.align		4
.L_115:
        /*0038*/ 	.byte	0x04, 0x17
        /*003a*/ 	.short	(.L_117 - .L_116)
.L_116:
        /*003c*/ 	.word	0x00000000
        /*0040*/ 	.short	0x0001
        /*0042*/ 	.short	0x0008
        /*0044*/ 	.byte	0x00, 0xf5, 0x21, 0x00


	//----- nvinfo : EIATTR_KPARAM_INFO
	.align		4
.L_117:
        /*0048*/ 	.byte	0x04, 0x17
        /*004a*/ 	.short	(.L_119 - .L_118)
.L_118:
        /*004c*/ 	.word	0x00000000
        /*0050*/ 	.short	0x0000
        /*0052*/ 	.short	0x0000
        /*0054*/ 	.byte	0x00, 0xf5, 0x21, 0x00


	//----- nvinfo : EIATTR_SPARSE_MMA_MASK
	.align		4
.L_119:
        /*0058*/ 	.byte	0x03, 0x50
        /*005a*/ 	.short	0x0000


	//----- nvinfo : EIATTR_MAXREG_COUNT
	.align		4
        /*005c*/ 	.byte	0x03, 0x1b
        /*005e*/ 	.short	0x00ff


	//----- nvinfo : EIATTR_NUM_BARRIERS
	.align		4
        /*0060*/ 	.byte	0x02, 0x4c
        /*0062*/ 	.byte	0x01
	.zero		1


	//----- nvinfo : EIATTR_MERCURY_ISA_VERSION
	.align		4
        /*0064*/ 	.byte	0x03, 0x5f
        /*0066*/ 	.short	0x0101


	//----- nvinfo : EIATTR_VRC_CTA_INIT_COUNT
	.align		4
        /*0068*/ 	.byte	0x02, 0x4a
	.zero		1
	.zero		1


	//----- nvinfo : EIATTR_EXIT_INSTR_OFFSETS
	.align		4
        /*006c*/ 	.byte	0x04, 0x1c
        /*006e*/ 	.short	(.L_121 - .L_120)


	//   ....[0]....
.L_120:
        /*0070*/ 	.word	0x00000c80


	//   ....[1]....
        /*0074*/ 	.word	0x00000cc0


	//----- nvinfo : EIATTR_CRS_STACK_SIZE
	.align		4
.L_121:
        /*0078*/ 	.byte	0x04, 0x1e
        /*007a*/ 	.short	(.L_123 - .L_122)
.L_122:
        /*007c*/ 	.word	0x00000000


	//----- nvinfo : EIATTR_CBANK_PARAM_SIZE
	.align		4
.L_123:
        /*0080*/ 	.byte	0x03, 0x19
        /*0082*/ 	.short	0x001c


	//----- nvinfo : EIATTR_PARAM_CBANK
	.align		4
        /*0084*/ 	.byte	0x04, 0x0a
        /*0086*/ 	.short	(.L_125 - .L_124)
	.align		4
.L_124:
        /*0088*/ 	.word	index@(.nv.constant0._Z25profile_extract_bits_onlyILi16ELi16ELi16ELi8EEvPKiP6__halfiii)
        /*008c*/ 	.short	0x0380
        /*008e*/ 	.short	0x001c


	//----- nvinfo : EIATTR_SW_WAR
	.align		4
.L_125:
        /*0090*/ 	.byte	0x04, 0x36
        /*0092*/ 	.short	(.L_127 - .L_126)
.L_126:
        /*0094*/ 	.word	0x00000008
.L_127:


//--------------------- .nv.info._Z24profile_load_packed_onlyILi16ELi16ELi16ELi8EEvPKiP6__halfiii --------------------------
	.section	.nv.info._Z24profile_load_packed_onlyILi16ELi16ELi16ELi8EEvPKiP6__halfiii,"",@"SHT_CUDA_INFO"
	.sectionflags	@""
	.align	4


	//----- nvinfo : EIATTR_CUDA_API_VERSION
	.align		4
        /*0000*/ 	.byte	0x04, 0x37
        /*0002*/ 	.short	(.L_129 - .L_128)
.L_128:
        /*0004*/ 	.word	0x00000082


	//----- nvinfo : EIATTR_KPARAM_INFO
	.align		4
.L_129:
        /*0008*/ 	.byte	0x04, 0x17
        /*000a*/ 	.short	(.L_131 - .L_130)
.L_130:
        /*000c*/ 	.word	0x00000000
        /*0010*/ 	.short	0x0004
        /*0012*/ 	.short	0x0018
        /*0014*/ 	.byte	0x00, 0xf0, 0x11, 0x00


	//----- nvinfo : EIATTR_KPARAM_INFO
	.align		4
.L_131:
        /*0018*/ 	.byte	0x04, 0x17
        /*001a*/ 	.short	(.L_133 - .L_132)
.L_132:
        /*001c*/ 	.word	0x00000000
        /*0020*/ 	.short	0x0003
        /*0022*/ 	.short	0x0014
        /*0024*/ 	.byte	0x00, 0xf0, 0x11, 0x00


	//----- nvinfo : EIATTR_KPARAM_INFO
	.align		4
.L_133:
        /*0028*/ 	.byte	0x04, 0x17
        /*002a*/ 	.short	(.L_135 - .L_134)
.L_134:
        /*002c*/ 	.word	0x00000000
        /*0030*/ 	.short	0x0002
        /*0032*/ 	.short	0x0010
        /*0034*/ 	.byte	0x00, 0xf0, 0x11, 0x00


	//----- nvinfo : EIATTR_KPARAM_INFO
	.align		4
.L_135:
        /*0038*/ 	.byte	0x04, 0x17
        /*003a*/ 	.short	(.L_137 - .L_136)
.L_136:
        /*003c*/ 	.word	0x00000000
        /*0040*/ 	.short	0x0001
        /*0042*/ 	.short	0x0008
        /*0044*/ 	.byte	0x00, 0xf5, 0x21, 0x00


	//----- nvinfo : EIATTR_KPARAM_INFO
	.align		4
.L_137:
        /*0048*/ 	.byte	0x04, 0x17
        /*004a*/ 	.short	(.L_139 - .L_138)
.L_138:
        /*004c*/ 	.word	0x00000000
        /*0050*/ 	.short	0x0000
        /*0052*/ 	.short	0x0000
        /*0054*/ 	.byte	0x00, 0xf5, 0x21, 0x00


	//----- nvinfo : EIATTR_SPARSE_MMA_MASK
	.align		4
.L_139:
        /*0058*/ 	.byte	0x03, 0x50
        /*005a*/ 	.short	0x0000


	//----- nvinfo : EIATTR_MAXREG_COUNT
	.align		4
        /*005c*/ 	.byte	0x03, 0x1b
        /*005e*/ 	.short	0x00ff


	//----- nvinfo : EIATTR_NUM_BARRIERS
	.align		4
        /*0060*/ 	.byte	0x02, 0x4c
        /*0062*/ 	.byte	0x01
	.zero		1


	//----- nvinfo : EIATTR_MERCURY_ISA_VERSION
	.align		4
        /*0064*/ 	.byte	0x03, 0x5f
        /*0066*/ 	.short	0x0101


	//----- nvinfo : EIATTR_VRC_CTA_INIT_COUNT
	.align		4
        /*0068*/ 	.byte	0x02, 0x4a
	.zero		1
	.zero		1


	//----- nvinfo : EIATTR_EXIT_INSTR_OFFSETS
	.align		4
        /*006c*/ 	.byte	0x04, 0x1c
        /*006e*/ 	.short	(.L_141 - .L_140)


	//   ....[0]....
.L_140:
        /*0070*/ 	.word	0x00000a80


	//   ....[1]....
        /*0074*/ 	.word	0x00000ac0


	//----- nvinfo : EIATTR_CRS_STACK_SIZE
	.align		4
.L_141:
        /*0078*/ 	.byte	0x04, 0x1e
        /*007a*/ 	.short	(.L_143 - .L_142)
.L_142:
        /*007c*/ 	.word	0x00000000


	//----- nvinfo : EIATTR_CBANK_PARAM_SIZE
	.align		4
.L_143:
        /*0080*/ 	.byte	0x03, 0x19
        /*0082*/ 	.short	0x001c


	//----- nvinfo : EIATTR_PARAM_CBANK
	.align		4
        /*0084*/ 	.byte	0x04, 0x0a
        /*0086*/ 	.short	(.L_145 - .L_144)
	.align		4
.L_144:
        /*0088*/ 	.word	index@(.nv.constant0._Z24profile_load_packed_onlyILi16ELi16ELi16ELi8EEvPKiP6__halfiii)
        /*008c*/ 	.short	0x0380
        /*008e*/ 	.short	0x001c


	//----- nvinfo : EIATTR_SW_WAR
	.align		4
.L_145:
        /*0090*/ 	.byte	0x04, 0x36
        /*0092*/ 	.short	(.L_147 - .L_146)
.L_146:
        /*0094*/ 	.word	0x00000008
.L_147:


//--------------------- .nv.info._Z19profile_load_x_onlyILi16ELi16ELi16ELi8EEvPK6__halfPS0_iii --------------------------
	.section	.nv.info._Z19profile_load_x_onlyILi16ELi16ELi16ELi8EEvPK6__halfPS0_iii,"",@"SHT_CUDA_INFO"
	.sectionflags	@""
	.align	4


	//----- nvinfo : EIATTR_CUDA_API_VERSION
	.align		4
        /*0000*/ 	.byte	0x04, 0x37
        /*0002*/ 	.short	(.L_149 - .L_148)
.L_148:
        /*0004*/ 	.word	0x00000082


	//----- nvinfo : EIATTR_KPARAM_INFO
	.align		4
.L_149:
        /*0008*/ 	.byte	0x04, 0x17
        /*000a*/ 	.short	(.L_151 - .L_150)
.L_150:
        /*000c*/ 	.word	0x00000000
        /*0010*/ 	.short	0x0004
        /*0012*/ 	.short	0x0018
        /*0014*/ 	.byte	0x00, 0xf0, 0x11, 0x00


	//----- nvinfo : EIATTR_KPARAM_INFO
	.align		4
.L_151:
        /*0018*/ 	.byte	0x04, 0x17
        /*001a*/ 	.short	(.L_153 - .L_152)
.L_152:
        /*001c*/ 	.word	0x00000000
        /*0020*/ 	.short	0x0003
        /*0022*/ 	.short	0x0014
        /*0024*/ 	.byte	0x00, 0xf0, 0x11, 0x00


	//----- nvinfo : EIATTR_KPARAM_INFO
	.align		4
.L_153:
        /*0028*/ 	.byte	0x04, 0x17
        /*002a*/ 	.short	(.L_155 - .L_154)
.L_154:
        /*002c*/ 	.word	0x00000000
        /*0030*/ 	.short	0x0002
        /*0032*/ 	.short	0x0010
        /*0034*/ 	.byte	0x00, 0xf0, 0x11, 0x00


	//----- nvinfo : EIATTR_KPARAM_INFO
	.align		4
.L_155:
        /*0038*/ 	.byte	0x04, 0x17
        /*003a*/ 	.short	(.L_157 - .L_156)
.L_156:
        /*003c*/ 	.word	0x00000000
        /*0040*/ 	.short	0x0001
        /*0042*/ 	.short	0x0008
        /*0044*/ 	.byte	0x00, 0xf5, 0x21, 0x00


	//----- nvinfo : EIATTR_KPARAM_INFO
	.align		4
.L_157:
        /*0048*/ 	.byte	0x04, 0x17
        /*004a*/ 	.short	(.L_159 - .L_158)
.L_158:
        /*004c*/ 	.word	0x00000000
        /*0050*/ 	.short	0x0000
        /*0052*/ 	.short	0x0000
        /*0054*/ 	.byte	0x00, 0xf5, 0x21, 0x00


	//----- nvinfo : EIATTR_SPARSE_MMA_MASK
	.align		4
.L_159:
        /*0058*/ 	.byte	0x03, 0x50
        /*005a*/ 	.short	0x0000


	//----- nvinfo : EIATTR_MAXREG_COUNT
	.align		4
        /*005c*/ 	.byte	0x03, 0x1b
        /*005e*/ 	.short	0x00ff


	//----- nvinfo : EIATTR_NUM_BARRIERS
	.align		4
        /*0060*/ 	.byte	0x02, 0x4c
        /*0062*/ 	.byte	0x01
	.zero		1


	//----- nvinfo : EIATTR_MERCURY_ISA_VERSION
	.align		4
        /*0064*/ 	.byte	0x03, 0x5f
        /*0066*/ 	.short	0x0101


	//----- nvinfo : EIATTR_VRC_CTA_INIT_COUNT
	.align		4
        /*0068*/ 	.byte	0x02, 0x4a
	.zero		1
	.zero		1


	//----- nvinfo : EIATTR_EXIT_INSTR_OFFSETS
	.align		4
        /*006c*/ 	.byte	0x04, 0x1c
        /*006e*/ 	.short	(.L_161 - .L_160)


	//   ....[0]....
.L_160:
        /*0070*/ 	.word	0x00000d60


	//   ....[1]....
        /*0074*/ 	.word	0x00000da0


	//----- nvinfo : EIATTR_CRS_STACK_SIZE
	.align		4
.L_161:
        /*0078*/ 	.byte	0x04, 0x1e
        /*007a*/ 	.short	(.L_163 - .L_162)
.L_162:
        /*007c*/ 	.word	0x00000000


	//----- nvinfo : EIATTR_CBANK_PARAM_SIZE
	.align		4
.L_163:
        /*0080*/ 	.byte	0x03, 0x19
        /*0082*/ 	.short	0x001c


	//----- nvinfo : EIATTR_PARAM_CBANK
	.align		4
        /*0084*/ 	.byte	0x04, 0x0a
        /*0086*/ 	.short	(.L_165 - .L_164)
	.align		4
.L_164:
        /*0088*/ 	.word	index@(.nv.constant0._Z19profile_load_x_onlyILi16ELi16ELi16ELi8EEvPK6__halfPS0_iii)
        /*008c*/ 	.short	0x0380
        /*008e*/ 	.short	0x001c


	//----- nvinfo : EIATTR_SW_WAR
	.align		4
.L_165:
        /*0090*/ 	.byte	0x04, 0x36
        /*0092*/ 	.short	(.L_167 - .L_166)
.L_166:
        /*0094*/ 	.word	0x00000008
.L_167:


//--------------------- .nv.callgraph             --------------------------
	.section	.nv.callgraph,"",@"SHT_CUDA_CALLGRAPH"
	.align	4
	.sectionentsize	8
	.align		4
        /*0000*/ 	.word	0x00000000
	.align		4
        /*0004*/ 	.word	0xffffffff
	.align		4
        /*0008*/ 	.word	0x00000000
	.align		4
        /*000c*/ 	.word	0xfffffffe
	.align		4
        /*0010*/ 	.word	0x00000000
	.align		4
        /*0014*/ 	.word	0xfffffffd
	.align		4
        /*0018*/ 	.word	0x00000000
	.align		4
        /*001c*/ 	.word	0xfffffffc


//--------------------- .text._Z24profile_fp16_matmul_onlyILi16ELi16ELi16EEvPK6__halfS2_PS0_iii --------------------------
	.section	.text._Z24profile_fp16_matmul_onlyILi16ELi16ELi16EEvPK6__halfS2_PS0_iii,"ax",@progbits
	.align	128
        .global         _Z24profile_fp16_matmul_onlyILi16ELi16ELi16EEvPK6__halfS2_PS0_iii
        .type           _Z24profile_fp16_matmul_onlyILi16ELi16ELi16EEvPK6__halfS2_PS0_iii,@function
        .size           _Z24profile_fp16_matmul_onlyILi16ELi16ELi16EEvPK6__halfS2_PS0_iii,(.L_x_98 - _Z24profile_fp16_matmul_onlyILi16ELi16ELi16EEvPK6__halfS2_PS0_iii)
        .other          _Z24profile_fp16_matmul_onlyILi16ELi16ELi16EEvPK6__halfS2_PS0_iii,@"STO_CUDA_ENTRY STV_DEFAULT"
_Z24profile_fp16_matmul_onlyILi16ELi16ELi16EEvPK6__halfS2_PS0_iii:
.text._Z24profile_fp16_matmul_onlyILi16ELi16ELi16EEvPK6__halfS2_PS0_iii:
[----:B------:R-:W-:Y:S01]  /*0000*/  LDC R1, c[0x0][0x37c] ;  /* 0x0000df00ff017b82 */ /* 0x000fe20000000800 */
[----:B------:R-:W0:Y:S01]  /*0010*/  LDCU UR4, c[0x0][0x3a0] ;  /* 0x00007400ff0477ac */ /* 0x000e220008000800 */
[----:B------:R-:W1:Y:S01]  /*0020*/  S2R R0, SR_CTAID.Y ;  /* 0x0000000000007919 */ /* 0x000e620000002600 */
[----:B------:R-:W-:Y:S02]  /*0030*/  CS2R R14, SRZ ;  /* 0x00000000000e7805 */ /* 0x000fe4000001ff00 */
[----:B------:R-:W-:Y:S02]  /*0040*/  CS2R R12, SRZ ;  /* 0x00000000000c7805 */ /* 0x000fe4000001ff00 */
[----:B------:R-:W-:Y:S01]  /*0050*/  CS2R R10, SRZ ;  /* 0x00000000000a7805 */ /* 0x000fe2000001ff00 */
[----:B------:R-:W2:Y:S01]  /*0060*/  S2R R2, SR_CTAID.X ;  /* 0x0000000000027919 */ /* 0x000ea20000002500 */
[----:B------:R-:W-:Y:S01]  /*0070*/  CS2R R8, SRZ ;  /* 0x0000000000087805 */ /* 0x000fe2000001ff00 */
[----:B------:R-:W3:Y:S01]  /*0080*/  LDCU.64 UR8, c[0x0][0x358] ;  /* 0x00006b00ff0877ac */ /* 0x000ee20008000a00 */
[----:B0-----:R-:W-:-:S09]  /*0090*/  UISETP.GE.AND UP0, UPT, UR4, 0x1, UPT ;  /* 0x000000010400788c */ /* 0x001fd2000bf06270 */
[----:B---3--:R-:W-:Y:S05]  /*00a0*/  BRA.U !UP0, `(.L_x_0) ;  /* 0x0000001508c07547 */ /* 0x008fea000b800000 */
[----:B------:R-:W0:Y:S01]  /*00b0*/  LDC R3, c[0x0][0x360] ;  /* 0x0000d800ff037b82 */ /* 0x000e220000000800 */
[----:B------:R-:W3:Y:S01]  /*00c0*/  S2R R4, SR_TID.X ;  /* 0x0000000000047919 */ /* 0x000ee20000002100 */
[----:B------:R-:W-:Y:S02]  /*00d0*/  UMOV UR4, 0x400 ;  /* 0x0000040000047882 */ /* 0x000fe40000000000 */
[----:B------:R-:W-:-:S04]  /*00e0*/  UIADD3 UR5, UPT, UPT, UR4, 0x200, URZ ;  /* 0x0000020004057890 */ /* 0x000fc8000fffe0ff */
[----:B------:R-:W4:Y:S01]  /*00f0*/  S2UR UR6, SR_CgaCtaId ;  /* 0x00000000000679c3 */ /* 0x000f220000008800 */
[----:B0-----:R-:W0:Y:S01]  /*0100*/  I2F.U32.RP R7, R3 ;  /* 0x0000000300077306 */ /* 0x001e220000209000 */
[----:B------:R-:W-:Y:S01]  /*0110*/  ISETP.NE.U32.AND P2, PT, R3, RZ, PT ;  /* 0x000000ff0300720c */ /* 0x000fe20003f45070 */
[----:B----4-:R-:W-:Y:S01]  /*0120*/  ULEA UR4, UR6, UR4, 0x18 ;  /* 0x0000000406047291 */ /* 0x010fe2000f8ec0ff */
[----:B---3--:R-:W-:Y:S01]  /*0130*/  IMAD.IADD R6, R4, 0x1, R3 ;  /* 0x0000000104067824 */ /* 0x008fe200078e0203 */
[----:B------:R-:W-:-:S03]  /*0140*/  ULEA UR5, UR6, UR5, 0x18 ;  /* 0x0000000506057291 */ /* 0x000fc6000f8ec0ff */
[C---:B------:R-:W-:Y:S01]  /*0150*/  IMAD.IADD R24, R6.reuse, 0x1, R3 ;  /* 0x0000000106187824 */ /* 0x040fe200078e0203 */
[C---:B------:R-:W-:Y:S01]  /*0160*/  ISETP.GE.U32.AND P0, PT, R6.reuse, 0x100, PT ;  /* 0x000001000600780c */ /* 0x040fe20003f06070 */
[----:B0-----:R-:W0:Y:S01]  /*0170*/  MUFU.RCP R7, R7 ;  /* 0x0000000700077308 */ /* 0x001e220000001000 */
[----:B------:R-:W-:Y:S02]  /*0180*/  VIMNMX.U32 R5, PT, PT, R6, 0x100, !PT ;  /* 0x0000010006057848 */ /* 0x000fe40007fe0000 */
[----:B------:R-:W-:Y:S01]  /*0190*/  SEL R27, RZ, 0x1, P0 ;  /* 0x00000001ff1b7807 */ /* 0x000fe20000000000 */
[----:B0-----:R-:W-:-:S06]  /*01a0*/  VIADD R17, R7, 0xffffffe ;  /* 0x0ffffffe07117836 */ /* 0x001fcc0000000000 */
[----:B------:R-:W0:Y:S02]  /*01b0*/  F2I.FTZ.U32.TRUNC.NTZ R17, R17 ;  /* 0x0000001100117305 */ /* 0x000e24000021f000 */
[----:B0-----:R-:W-:-:S04]  /*01c0*/  IMAD.MOV R16, RZ, RZ, -R17 ;  /* 0x000000ffff107224 */ /* 0x001fc800078e0a11 */
[----:B------:R-:W-:Y:S02]  /*01d0*/  IMAD R15, R16, R3, RZ ;  /* 0x00000003100f7224 */ /* 0x000fe400078e02ff */
[----:B------:R-:W-:-:S04]  /*01e0*/  IMAD.MOV.U32 R16, RZ, RZ, RZ ;  /* 0x000000ffff107224 */ /* 0x000fc800078e00ff */
[----:B------:R-:W-:Y:S01]  /*01f0*/  IMAD.HI.U32 R7, R17, R15, R16 ;  /* 0x0000000f11077227 */ /* 0x000fe200078e0010 */
[----:B------:R-:W-:-:S03]  /*0200*/  IADD3 R16, PT, PT, R5, -R6, -R27 ;  /* 0x8000000605107210 */ /* 0x000fc60007ffe81b */
[----:B------:R-:W-:Y:S02]  /*0210*/  IMAD.SHL.U32 R17, R6, 0x2, RZ ;  /* 0x0000000206117824 */ /* 0x000fe400078e00ff */
[----:B------:R-:W-:-:S03]  /*0220*/  IMAD.HI.U32 R18, R7, R16, RZ ;  /* 0x0000001007127227 */ /* 0x000fc600078e00ff */
[----:B------:R-:W-:Y:S01]  /*0230*/  LOP3.LUT R26, R17, 0x1e, RZ, 0xc0, !PT ;  /* 0x0000001e111a7812 */ /* 0x000fe200078ec0ff */
[----:B------:R-:W-:Y:S02]  /*0240*/  IMAD.MOV R5, RZ, RZ, -R18 ;  /* 0x000000ffff057224 */ /* 0x000fe400078e0a12 */
[----:B------:R-:W-:Y:S02]  /*0250*/  IMAD.SHL.U32 R7, R4, 0x2, RZ ;  /* 0x0000000204077824 */ /* 0x000fe400078e00ff */
[----:B------:R-:W-:Y:S01]  /*0260*/  IMAD R16, R3, R5, R16 ;  /* 0x0000000503107224 */ /* 0x000fe200078e0210 */
[----:B------:R-:W-:-:S04]  /*0270*/  SHF.R.U32.HI R5, RZ, 0x4, R4 ;  /* 0x00000004ff057819 */ /* 0x000fc80000011604 */
[----:B------:R-:W-:Y:S02]  /*0280*/  ISETP.GE.U32.AND P0, PT, R16, R3, PT ;  /* 0x000000031000720c */ /* 0x000fe40003f06070 */
[----:B------:R-:W-:-:S11]  /*0290*/  LEA R15, R5, UR5, 0x5 ;  /* 0x00000005050f7c11 */ /* 0x000fd6000f8e28ff */
[----:B------:R-:W-:Y:S01]  /*02a0*/  @P0 IADD3 R16, PT, PT, R16, -R3, RZ ;  /* 0x8000000310100210 */ /* 0x000fe20007ffe0ff */
[----:B------:R-:W-:-:S03]  /*02b0*/  @P0 VIADD R18, R18, 0x1 ;  /* 0x0000000112120836 */ /* 0x000fc60000000000 */
[----:B------:R-:W-:Y:S02]  /*02c0*/  ISETP.GE.U32.AND P1, PT, R16, R3, PT ;  /* 0x000000031000720c */ /* 0x000fe40003f26070 */
[----:B------:R-:W-:Y:S02]  /*02d0*/  LOP3.LUT R16, R7, 0x1e, RZ, 0xc0, !PT ;  /* 0x0000001e07107812 */ /* 0x000fe400078ec0ff */
[----:B------:R-:W-:-:S05]  /*02e0*/  LEA R7, R5, UR4, 0x5 ;  /* 0x0000000405077c11 */ /* 0x000fca000f8e28ff */
[----:B------:R-:W-:Y:S02]  /*02f0*/  IMAD.IADD R5, R7, 0x1, R16 ;  /* 0x0000000107057824 */ /* 0x000fe400078e0210 */
[----:B------:R-:W-:Y:S01]  /*0300*/  IMAD.IADD R7, R16, 0x1, R15 ;  /* 0x0000000110077824 */ /* 0x000fe200078e020f */
[----:B------:R-:W-:Y:S01]  /*0310*/  SHF.R.U32.HI R15, RZ, 0x4, R6 ;  /* 0x00000004ff0f7819 */ /* 0x000fe20000011606 */
[----:B------:R-:W-:Y:S01]  /*0320*/  @P1 VIADD R18, R18, 0x1 ;  /* 0x0000000112121836 */ /* 0x000fe20000000000 */
[----:B------:R-:W-:Y:S02]  /*0330*/  SHF.L.U32 R16, R24, 0x1, RZ ;  /* 0x0000000118107819 */ /* 0x000fe400000006ff */
[C---:B------:R-:W-:Y:S02]  /*0340*/  LEA R25, R15.reuse, UR4, 0x5 ;  /* 0x000000040f197c11 */ /* 0x040fe4000f8e28ff */
[----:B------:R-:W-:Y:S02]  /*0350*/  LEA R17, R15, UR5, 0x5 ;  /* 0x000000050f117c11 */ /* 0x000fe4000f8e28ff */
[----:B------:R-:W-:Y:S01]  /*0360*/  SHF.R.U32.HI R15, RZ, 0x4, R24 ;  /* 0x00000004ff0f7819 */ /* 0x000fe20000011618 */
[----:B------:R-:W-:Y:S01]  /*0370*/  IMAD.IADD R25, R25, 0x1, R26 ;  /* 0x0000000119197824 */ /* 0x000fe200078e021a */
[----:B------:R-:W-:Y:S01]  /*0380*/  @!P2 LOP3.LUT R18, RZ, R3, RZ, 0x33, !PT ;  /* 0x00000003ff12a212 */ /* 0x000fe200078e33ff */
[----:B------:R-:W-:Y:S01]  /*0390*/  IMAD.IADD R26, R26, 0x1, R17 ;  /* 0x000000011a1a7824 */ /* 0x000fe200078e0211 */
[----:B------:R-:W-:-:S02]  /*03a0*/  LOP3.LUT R29, R16, 0x1e, RZ, 0xc0, !PT ;  /* 0x0000001e101d7812 */ /* 0x000fc400078ec0ff */
[----:B------:R-:W-:Y:S01]  /*03b0*/  LEA R28, R15, UR4, 0x5 ;  /* 0x000000040f1c7c11 */ /* 0x000fe2000f8e28ff */
[----:B------:R-:W-:Y:S01]  /*03c0*/  IMAD.IADD R27, R27, 0x1, R18 ;  /* 0x000000011b1b7824 */ /* 0x000fe200078e0212 */
[----:B------:R-:W-:Y:S01]  /*03d0*/  LEA R16, R15, UR5, 0x5 ;  /* 0x000000050f107c11 */ /* 0x000fe2000f8e28ff */
[----:B------:R-:W-:Y:S01]  /*03e0*/  IMAD.MOV.U32 R15, RZ, RZ, RZ ;  /* 0x000000ffff0f7224 */ /* 0x000fe200078e00ff */
[----:B------:R-:W-:Y:S01]  /*03f0*/  UMOV UR4, URZ ;  /* 0x000000ff00047c82 */ /* 0x000fe20008000000 */
[----:B------:R-:W-:Y:S01]  /*0400*/  IMAD.IADD R28, R28, 0x1, R29 ;  /* 0x000000011c1c7824 */ /* 0x000fe200078e021d */
[----:B------:R-:W-:Y:S02]  /*0410*/  IADD3 R29, PT, PT, R29, R16, RZ ;  /* 0x000000101d1d7210 */ /* 0x000fe40007ffe0ff */
[----:B------:R-:W-:-:S07]  /*0420*/  LOP3.LUT R30, R27, 0x3, RZ, 0xc0, !PT ;  /* 0x000000031b1e7812 */ /* 0x000fce00078ec0ff */
.L_x_19:
[----:B------:R-:W-:Y:S01]  /*0430*/  ISETP.GT.U32.AND P0, PT, R4, 0xff, PT ;  /* 0x000000ff0400780c */ /* 0x000fe20003f04070 */
[----:B------:R-:W0:Y:S01]  /*0440*/  LDCU UR11, c[0x0][0x3a0] ;  /* 0x00007400ff0b77ac */ /* 0x000e220008000800 */
[----:B------:R-:W-:Y:S01]  /*0450*/  BSSY.RECONVERGENT B0, `(.L_x_1) ;  /* 0x000011c000007945 */ /* 0x000fe20003800200 */
[----:B------:R-:W3:Y:S01]  /*0460*/  LDCU UR7, c[0x0][0x3a0] ;  /* 0x00007400ff0777ac */ /* 0x000ee20008000800 */
[----:B------:R-:W4:Y:S01]  /*0470*/  LDCU UR10, c[0x0][0x398] ;  /* 0x00007300ff0a77ac */ /* 0x000f220008000800 */
[----:B------:R-:W0:Y:S08]  /*0480*/  LDCU UR12, c[0x0][0x39c] ;  /* 0x00007380ff0c77ac */ /* 0x000e300008000800 */
[----:B------:R-:W-:Y:S05]  /*0490*/  @P0 BRA `(.L_x_2) ;  /* 0x00000010005c0947 */ /* 0x000fea0003800000 */
[----:B------:R-:W-:Y:S01]  /*04a0*/  ISETP.NE.AND P0, PT, R30, 0x3, PT ;  /* 0x000000031e00780c */ /* 0x000fe20003f05270 */
[----:B------:R-:W-:Y:S01]  /*04b0*/  BSSY.RECONVERGENT B1, `(.L_x_3) ;  /* 0x0000039000017945 */ /* 0x000fe20003800200 */
[----:B------:R-:W-:-:S11]  /*04c0*/  IMAD.MOV.U32 R34, RZ, RZ, R4 ;  /* 0x000000ffff227224 */ /* 0x000fd600078e0004 */
[----:B------:R-:W-:Y:S05]  /*04d0*/  @!P0 BRA `(.L_x_4) ;  /* 0x0000000000d88947 */ /* 0x000fea0003800000 */
[----:B------:R-:W5:Y:S01]  /*04e0*/  LDC R18, c[0x0][0x3a0] ;  /* 0x0000e800ff127b82 */ /* 0x000f620000000800 */
[----:B------:R-:W-:Y:S01]  /*04f0*/  LOP3.LUT R20, R4, 0xf, RZ, 0xc0, !PT ;  /* 0x0000000f04147812 */ /* 0x000fe200078ec0ff */
[----:B------:R-:W-:Y:S01]  /*0500*/  BSSY.RECONVERGENT B2, `(.L_x_5) ;  /* 0x000000e000027945 */ /* 0x000fe20003800200 */
[----:B------:R-:W-:-:S03]  /*0510*/  SHF.R.U32.HI R21, RZ, 0x4, R4 ;  /* 0x00000004ff157819 */ /* 0x000fc60000011604 */
[----:B------:R-:W-:Y:S02]  /*0520*/  VIADD R17, R20, UR4 ;  /* 0x0000000414117c36 */ /* 0x000fe40008000000 */
[----:B------:R-:W0:Y:S01]  /*0530*/  LDC R19, c[0x0][0x398] ;  /* 0x0000e600ff137b82 */ /* 0x000e220000000800 */
[----:B-1----:R-:W-:Y:S02]  /*0540*/  IMAD R21, R0, 0x10, R21 ;  /* 0x0000001000157824 */ /* 0x002fe400078e0215 */
[----:B-----5:R-:W-:-:S04]  /*0550*/  ISETP.GE.AND P0, PT, R17, R18, PT ;  /* 0x000000121100720c */ /* 0x020fc80003f06270 */
[----:B0-----:R-:W-:-:S13]  /*0560*/  ISETP.LT.AND P0, PT, R21, R19, !P0 ;  /* 0x000000131500720c */ /* 0x001fda0004701270 */
[----:B------:R-:W-:Y:S01]  /*0570*/  @!P0 PRMT R16, RZ, 0x7610, R16 ;  /* 0x00007610ff108816 */ /* 0x000fe20000000010 */
[----:B------:R-:W-:Y:S06]  /*0580*/  @!P0 BRA `(.L_x_6) ;  /* 0x0000000000148947 */ /* 0x000fec0003800000 */
[----:B------:R-:W0:Y:S01]  /*0590*/  LDC.64 R16, c[0x0][0x380] ;  /* 0x0000e000ff107b82 */ /* 0x000e220000000a00 */
[----:B------:R-:W-:-:S04]  /*05a0*/  VIADD R20, R20, UR4 ;  /* 0x0000000414147c36 */ /* 0x000fc80008000000 */
[----:B------:R-:W-:-:S04]  /*05b0*/  IMAD R21, R21, R18, R20 ;  /* 0x0000001215157224 */ /* 0x000fc800078e0214 */
[----:B0-----:R-:W-:-:S06]  /*05c0*/  IMAD.WIDE.U32 R16, R21, 0x2, R16 ;  /* 0x0000000215107825 */ /* 0x001fcc00078e0010 */
[----:B------:R0:W5:Y:S02]  /*05d0*/  LDG.E.U16.CONSTANT R16, desc[UR8][R16.64] ;  /* 0x0000000810107981 */ /* 0x000164000c1e9500 */
.L_x_6:
[----:B---34-:R-:W-:Y:S05]  /*05e0*/  BSYNC.RECONVERGENT B2 ;  /* 0x0000000000027941 */ /* 0x018fea0003800200 */
.L_x_5:
[----:B-----5:R1:W-:Y:S01]  /*05f0*/  STS.U16 [R5], R16 ;  /* 0x0000001005007388 */ /* 0x0203e20000000400 */
[----:B------:R-:W-:Y:S02]  /*0600*/  ISETP.NE.AND P0, PT, R30, RZ, PT ;  /* 0x000000ff1e00720c */ /* 0x000fe40003f05270 */
[----:B------:R-:W-:-:S11]  /*0610*/  MOV R34, R6 ;  /* 0x0000000600227202 */ /* 0x000fd60000000f00 */
[----:B-1----:R-:W-:Y:S05]  /*0620*/  @!P0 BRA `(.L_x_4) ;  /* 0x0000000000848947 */ /* 0x002fea0003800000 */
[----:B------:R-:W-:Y:S01]  /*0630*/  LOP3.LUT R20, R6, 0xf, RZ, 0xc0, !PT ;  /* 0x0000000f06147812 */ /* 0x000fe200078ec0ff */
[----:B------:R-:W-:Y:S01]  /*0640*/  BSSY.RECONVERGENT B2, `(.L_x_7) ;  /* 0x000000d000027945 */ /* 0x000fe20003800200 */
[----:B------:R-:W-:-:S03]  /*0650*/  SHF.R.U32.HI R21, RZ, 0x4, R6 ;  /* 0x00000004ff157819 */ /* 0x000fc60000011606 */
[----:B0-----:R-:W-:Y:S02]  /*0660*/  VIADD R17, R20, UR4 ;  /* 0x0000000414117c36 */ /* 0x001fe40008000000 */
[----:B------:R-:W-:-:S03]  /*0670*/  IMAD R21, R0, 0x10, R21 ;  /* 0x0000001000157824 */ /* 0x000fc600078e0215 */
[----:B------:R-:W-:-:S04]  /*0680*/  ISETP.GE.AND P0, PT, R17, R18, PT ;  /* 0x000000121100720c */ /* 0x000fc80003f06270 */
[----:B------:R-:W-:-:S13]  /*0690*/  ISETP.LT.AND P0, PT, R21, R19, !P0 ;  /* 0x000000131500720c */ /* 0x000fda0004701270 */
[----:B------:R-:W-:Y:S01]  /*06a0*/  @!P0 PRMT R16, RZ, 0x7610, R16 ;  /* 0x00007610ff108816 */ /* 0x000fe20000000010 */
[----:B------:R-:W-:Y:S06]  /*06b0*/  @!P0 BRA `(.L_x_8) ;  /* 0x0000000000148947 */ /* 0x000fec0003800000 */
[----:B------:R-:W0:Y:S01]  /*06c0*/  LDC.64 R16, c[0x0][0x380] ;  /* 0x0000e000ff107b82 */ /* 0x000e220000000a00 */
[----:B------:R-:W-:-:S04]  /*06d0*/  VIADD R20, R20, UR4 ;  /* 0x0000000414147c36 */ /* 0x000fc80008000000 */
[----:B------:R-:W-:-:S04]  /*06e0*/  IMAD R21, R21, R18, R20 ;  /* 0x0000001215157224 */ /* 0x000fc800078e0214 */
[----:B0-----:R-:W-:-:S06]  /*06f0*/  IMAD.WIDE.U32 R16, R21, 0x2, R16 ;  /* 0x0000000215107825 */ /* 0x001fcc00078e0010 */
[----:B------:R0:W5:Y:S02]  /*0700*/  LDG.E.U16.CONSTANT R16, desc[UR8][R16.64] ;  /* 0x0000000810107981 */ /* 0x000164000c1e9500 */
.L_x_8:
[----:B------:R-:W-:Y:S05]  /*0710*/  BSYNC.RECONVERGENT B2 ;  /* 0x0000000000027941 */ /* 0x000fea0003800200 */
.L_x_7:
[----:B-----5:R1:W-:Y:S01]  /*0720*/  STS.U16 [R25], R16 ;  /* 0x0000001019007388 */ /* 0x0203e20000000400 */
[----:B------:R-:W-:Y:S01]  /*0730*/  ISETP.NE.AND P0, PT, R30, 0x1, PT ;  /* 0x000000011e00780c */ /* 0x000fe20003f05270 */
[----:B------:R-:W-:-:S12]  /*0740*/  IMAD.MOV.U32 R34, RZ, RZ, R24 ;  /* 0x000000ffff227224 */ /* 0x000fd800078e0018 */
[----:B-1----:R-:W-:Y:S05]  /*0750*/  @!P0 BRA `(.L_x_4) ;  /* 0x0000000000388947 */ /* 0x002fea0003800000 */
[C---:B------:R-:W-:Y:S01]  /*0760*/  LOP3.LUT R21, R24.reuse, 0xf, RZ, 0xc0, !PT ;  /* 0x0000000f18157812 */ /* 0x040fe200078ec0ff */
[----:B------:R-:W-:Y:S01]  /*0770*/  IMAD.IADD R34, R24, 0x1, R3 ;  /* 0x0000000118227824 */ /* 0x000fe200078e0203 */
[----:B0-----:R-:W-:-:S03]  /*0780*/  SHF.R.U32.HI R17, RZ, 0x4, R24 ;  /* 0x00000004ff117819 */ /* 0x001fc60000011618 */
[----:B------:R-:W-:Y:S01]  /*0790*/  VIADD R21, R21, UR4 ;  /* 0x0000000415157c36 */ /* 0x000fe20008000000 */
[----:B------:R-:W-:-:S04]  /*07a0*/  LEA R20, R0, R17, 0x4 ;  /* 0x0000001100147211 */ /* 0x000fc800078e20ff */
[----:B------:R-:W-:-:S04]  /*07b0*/  ISETP.GE.AND P0, PT, R21, R18, PT ;  /* 0x000000121500720c */ /* 0x000fc80003f06270 */
[----:B------:R-:W-:-:S13]  /*07c0*/  ISETP.LT.AND P0, PT, R20, R19, !P0 ;  /* 0x000000131400720c */ /* 0x000fda0004701270 */
[----:B------:R0:W-:Y:S01]  /*07d0*/  @!P0 STS.U16 [R28], RZ ;  /* 0x000000ff1c008388 */ /* 0x0001e20000000400 */
[----:B------:R-:W-:Y:S05]  /*07e0*/  @!P0 BRA `(.L_x_4) ;  /* 0x0000000000148947 */ /* 0x000fea0003800000 */
[----:B------:R-:W1:Y:S01]  /*07f0*/  LDC.64 R16, c[0x0][0x380] ;  /* 0x0000e000ff107b82 */ /* 0x000e620000000a00 */
[----:B------:R-:W-:-:S04]  /*0800*/  IMAD R19, R20, R18, R21 ;  /* 0x0000001214137224 */ /* 0x000fc800078e0215 */
[----:B-1----:R-:W-:-:S06]  /*0810*/  IMAD.WIDE.U32 R16, R19, 0x2, R16 ;  /* 0x0000000213107825 */ /* 0x002fcc00078e0010 */
[----:B------:R-:W3:Y:S04]  /*0820*/  LDG.E.U16.CONSTANT R17, desc[UR8][R16.64] ;  /* 0x0000000810117981 */ /* 0x000ee8000c1e9500 */
[----:B---3--:R1:W-:Y:S02]  /*0830*/  STS.U16 [R28], R17 ;  /* 0x000000111c007388 */ /* 0x0083e40000000400 */
.L_x_4:
[----:B0--34-:R-:W-:Y:S05]  /*0840*/  BSYNC.RECONVERGENT B1 ;  /* 0x0000000000017941 */ /* 0x019fea0003800200 */
.L_x_3:
[----:B------:R-:W-:Y:S01]  /*0850*/  ISETP.GE.U32.AND P0, PT, R27, 0x3, PT ;  /* 0x000000031b00780c */ /* 0x000fe20003f06070 */
[----:B------:R-:W-:Y:S01]  /*0860*/  BSSY.RECONVERGENT B1, `(.L_x_9) ;  /* 0x0000052000017945 */ /* 0x000fe20003800200 */
[----:B------:R-:W-:-:S11]  /*0870*/  ISETP.NE.AND P2, PT, R30, 0x3, PT ;  /* 0x000000031e00780c */ /* 0x000fd60003f45270 */
[----:B------:R-:W-:Y:S05]  /*0880*/  @!P0 BRA `(.L_x_10) ;  /* 0x00000004003c8947 */ /* 0x000fea0003800000 */
[C-C-:B------:R-:W-:Y:S02]  /*0890*/  IMAD R32, R3.reuse, 0x2, R34.reuse ;  /* 0x0000000203207824 */ /* 0x140fe400078e0222 */
[----:B------:R-:W-:Y:S02]  /*08a0*/  IMAD R22, R3, 0x3, R34 ;  /* 0x0000000303167824 */ /* 0x000fe400078e0222 */
[----:B------:R-:W-:-:S07]  /*08b0*/  IMAD.IADD R20, R34, 0x1, R3 ;  /* 0x0000000122147824 */ /* 0x000fce00078e0203 */
.L_x_11:
[----:B------:R-:W-:Y:S02]  /*08c0*/  LOP3.LUT R18, R34, 0xf, RZ, 0xc0, !PT ;  /* 0x0000000f22127812 */ /* 0x000fe400078ec0ff */
[----:B------:R-:W-:-:S03]  /*08d0*/  SHF.R.U32.HI R36, RZ, 0x4, R34 ;  /* 0x00000004ff247819 */ /* 0x000fc60000011622 */
[----:B------:R-:W-:Y:S02]  /*08e0*/  VIADD R21, R18, UR4 ;  /* 0x0000000412157c36 */ /* 0x000fe40008000000 */
[----:B-1----:R-:W-:-:S03]  /*08f0*/  IMAD R19, R0, 0x10, R36 ;  /* 0x0000001000137824 */ /* 0x002fc600078e0224 */
[----:B------:R-:W-:Y:S01]  /*0900*/  ISETP.GE.AND P1, PT, R21, UR7, PT ;  /* 0x0000000715007c0c */ /* 0x000fe2000bf26270 */
[----:B------:R-:W0:Y:S03]  /*0910*/  S2UR UR6, SR_CgaCtaId ;  /* 0x00000000000679c3 */ /* 0x000e260000008800 */
[----:B------:R-:W-:Y:S01]  /*0920*/  ISETP.GE.OR P1, PT, R19, UR10, P1 ;  /* 0x0000000a13007c0c */ /* 0x000fe20008f26670 */
[----:B------:R-:W-:-:S12]  /*0930*/  UMOV UR5, 0x400 ;  /* 0x0000040000057882 */ /* 0x000fd80000000000 */
[----:B------:R-:W1:Y:S01]  /*0940*/  @!P1 LDC.64 R16, c[0x0][0x380] ;  /* 0x0000e000ff109b82 */ /* 0x000e620000000a00 */
[----:B------:R-:W-:Y:S01]  /*0950*/  @!P1 IMAD R19, R19, UR7, R21 ;  /* 0x0000000713139c24 */ /* 0x000fe2000f8e0215 */
[----:B0-----:R-:W-:-:S06]  /*0960*/  ULEA UR5, UR6, UR5, 0x18 ;  /* 0x0000000506057291 */ /* 0x001fcc000f8ec0ff */
[----:B------:R-:W-:Y:S01]  /*0970*/  @!P1 MOV R21, UR5 ;  /* 0x0000000500159c02 */ /* 0x000fe20008000f00 */
[----:B-1----:R-:W-:-:S04]  /*0980*/  @!P1 IMAD.WIDE.U32 R16, R19, 0x2, R16 ;  /* 0x0000000213109825 */ /* 0x002fc800078e0010 */
[----:B------:R-:W-:Y:S01]  /*0990*/  @!P1 IMAD R19, R36, 0x20, R21 ;  /* 0x0000002024139824 */ /* 0x000fe200078e0215 */
[----:B------:R-:W-:Y:S01]  /*09a0*/  SHF.R.U32.HI R23, RZ, 0x4, R20 ;  /* 0x00000004ff177819 */ /* 0x000fe20000011614 */
[----:B------:R0:W3:Y:S02]  /*09b0*/  @!P1 LDG.E.U16.CONSTANT R35, desc[UR8][R16.64] ;  /* 0x0000000810239981 */ /* 0x0000e4000c1e9500 */
[----:B------:R-:W-:Y:S01]  /*09c0*/  @!P1 IMAD R31, R18, 0x2, R19 ;  /* 0x00000002121f9824 */ /* 0x000fe200078e0213 */
[----:B------:R-:W-:Y:S01]  /*09d0*/  LOP3.LUT R19, R20, 0xf, RZ, 0xc0, !PT ;  /* 0x0000000f14137812 */ /* 0x000fe200078ec0ff */
[----:B------:R-:W-:-:S04]  /*09e0*/  IMAD R33, R0, 0x10, R23 ;  /* 0x0000001000217824 */ /* 0x000fc800078e0217 */
[----:B------:R-:W-:-:S05]  /*09f0*/  VIADD R37, R19, UR4 ;  /* 0x0000000413257c36 */ /* 0x000fca0008000000 */
[----:B------:R-:W-:-:S04]  /*0a00*/  ISETP.GE.AND P0, PT, R37, UR7, PT ;  /* 0x0000000725007c0c */ /* 0x000fc8000bf06270 */
[----:B------:R-:W-:-:S13]  /*0a10*/  ISETP.LT.AND P0, PT, R33, UR10, !P0 ;  /* 0x0000000a21007c0c */ /* 0x000fda000c701270 */
[----:B0-----:R-:W0:Y:S01]  /*0a20*/  @P0 LDC.64 R16, c[0x0][0x380] ;  /* 0x0000e000ff100b82 */ /* 0x001e220000000a00 */
[----:B------:R-:W-:-:S04]  /*0a30*/  @P0 IMAD R33, R33, UR7, R37 ;  /* 0x0000000721210c24 */ /* 0x000fc8000f8e0225 */
[----:B0-----:R-:W-:-:S05]  /*0a40*/  @P0 IMAD.WIDE.U32 R16, R33, 0x2, R16 ;  /* 0x0000000221100825 */ /* 0x001fca00078e0010 */
[----:B------:R0:W4:Y:S01]  /*0a50*/  @P0 LDG.E.U16.CONSTANT R33, desc[UR8][R16.64] ;  /* 0x0000000810210981 */ /* 0x000122000c1e9500 */
[----:B------:R-:W-:-:S03]  /*0a60*/  @P1 IMAD.U32 R21, RZ, RZ, UR5 ;  /* 0x00000005ff151e24 */ /* 0x000fc6000f8e00ff */
[----:B---3--:R1:W-:Y:S02]  /*0a70*/  @!P1 STS.U16 [R31], R35 ;  /* 0x000000231f009388 */ /* 0x0083e40000000400 */
[----:B------:R-:W-:Y:S01]  /*0a80*/  @P1 LEA R31, R36, R21, 0x5 ;  /* 0x00000015241f1211 */ /* 0x000fe200078e28ff */
[----:B------:R-:W-:-:S04]  /*0a90*/  @P0 IMAD R36, R23, 0x20, R21 ;  /* 0x0000002017240824 */ /* 0x000fc800078e0215 */
[----:B------:R-:W-:Y:S02]  /*0aa0*/  @P1 IMAD R37, R18, 0x2, R31 ;  /* 0x0000000212251824 */ /* 0x000fe400078e021f */
[----:B------:R-:W-:Y:S01]  /*0ab0*/  @!P0 IMAD R18, R23, 0x20, R21 ;  /* 0x0000002017128824 */ /* 0x000fe200078e0215 */
[----:B------:R-:W-:Y:S02]  /*0ac0*/  LOP3.LUT R23, R32, 0xf, RZ, 0xc0, !PT ;  /* 0x0000000f20177812 */ /* 0x000fe400078ec0ff */
[----:B-1----:R-:W-:Y:S01]  /*0ad0*/  SHF.R.U32.HI R31, RZ, 0x4, R32 ;  /* 0x00000004ff1f7819 */ /* 0x002fe20000011620 */
[----:B------:R-:W-:Y:S01]  /*0ae0*/  @!P0 IMAD R35, R19, 0x2, R18 ;  /* 0x0000000213238824 */ /* 0x000fe200078e0212 */
[----:B------:R-:W-:Y:S01]  /*0af0*/  IADD3 R18, PT, PT, R23, UR4, RZ ;  /* 0x0000000417127c10 */ /* 0x000fe2000fffe0ff */
[----:B------:R-:W-:Y:S01]  /*0b00*/  @P0 IMAD R36, R19, 0x2, R36 ;  /* 0x0000000213240824 */ /* 0x000fe200078e0224 */
[----:B------:R-:W-:Y:S01]  /*0b10*/  @P1 STS.U16 [R37], RZ ;  /* 0x000000ff25001388 */ /* 0x000fe20000000400 */
[----:B------:R-:W-:Y:S01]  /*0b20*/  IMAD R19, R0, 0x10, R31 ;  /* 0x0000001000137824 */ /* 0x000fe200078e021f */
[----:B------:R-:W-:-:S04]  /*0b30*/  ISETP.GE.AND P1, PT, R18, UR7, PT ;  /* 0x0000000712007c0c */ /* 0x000fc8000bf26270 */
[----:B------:R-:W-:-:S13]  /*0b40*/  ISETP.LT.AND P1, PT, R19, UR10, !P1 ;  /* 0x0000000a13007c0c */ /* 0x000fda000cf21270 */
[----:B0-----:R-:W0:Y:S01]  /*0b50*/  @P1 LDC.64 R16, c[0x0][0x380] ;  /* 0x0000e000ff101b82 */ /* 0x001e220000000a00 */
[----:B------:R-:W-:Y:S01]  /*0b60*/  @!P0 STS.U16 [R35], RZ ;  /* 0x000000ff23008388 */ /* 0x000fe20000000400 */
[----:B------:R-:W-:-:S03]  /*0b70*/  @P1 IMAD R19, R19, UR7, R18 ;  /* 0x0000000713131c24 */ /* 0x000fc6000f8e0212 */
[----:B----4-:R1:W-:Y:S02]  /*0b80*/  @P0 STS.U16 [R36], R33 ;  /* 0x0000002124000388 */ /* 0x0103e40000000400 */
[C-C-:B-1----:R-:W-:Y:S02]  /*0b90*/  @!P1 IMAD R36, R31.reuse, 0x20, R21.reuse ;  /* 0x000000201f249824 */ /* 0x142fe400078e0215 */
[----:B------:R-:W-:Y:S02]  /*0ba0*/  @P1 IMAD R31, R31, 0x20, R21 ;  /* 0x000000201f1f1824 */ /* 0x000fe400078e0215 */
[C---:B------:R-:W-:Y:S02]  /*0bb0*/  @!P1 IMAD R37, R23.reuse, 0x2, R36 ;  /* 0x0000000217259824 */ /* 0x040fe400078e0224 */
[----:B------:R-:W-:Y:S01]  /*0bc0*/  @P1 IMAD R23, R23, 0x2, R31 ;  /* 0x0000000217171824 */ /* 0x000fe200078e021f */
[----:B------:R-:W-:Y:S01]  /*0bd0*/  LOP3.LUT R31, R22, 0xf, RZ, 0xc0, !PT ;  /* 0x0000000f161f7812 */ /* 0x000fe200078ec0ff */
[----:B0-----:R-:W-:Y:S01]  /*0be0*/  @P1 IMAD.WIDE.U32 R18, R19, 0x2, R16 ;  /* 0x0000000213121825 */ /* 0x001fe200078e0010 */
[----:B------:R-:W-:-:S02]  /*0bf0*/  SHF.R.U32.HI R36, RZ, 0x4, R22 ;  /* 0x00000004ff247819 */ /* 0x000fc40000011616 */
[----:B------:R-:W-:-:S03]  /*0c00*/  IADD3 R16, PT, PT, R31, UR4, RZ ;  /* 0x000000041f107c10 */ /* 0x000fc6000fffe0ff */
[----:B------:R-:W-:Y:S01]  /*0c10*/  IMAD R33, R0, 0x10, R36 ;  /* 0x0000001000217824 */ /* 0x000fe200078e0224 */
[----:B------:R-:W-:Y:S01]  /*0c20*/  ISETP.GE.AND P0, PT, R16, UR7, PT ;  /* 0x0000000710007c0c */ /* 0x000fe2000bf06270 */
[----:B------:R-:W3:Y:S03]  /*0c30*/  @P1 LDG.E.U16.CONSTANT R18, desc[UR8][R18.64] ;  /* 0x0000000812121981 */ /* 0x000ee6000c1e9500 */
[----:B------:R-:W-:-:S13]  /*0c40*/  ISETP.LT.AND P0, PT, R33, UR10, !P0 ;  /* 0x0000000a21007c0c */ /* 0x000fda000c701270 */
[----:B------:R-:W-:Y:S02]  /*0c50*/  @P0 IMAD R33, R33, UR7, R16 ;  /* 0x0000000721210c24 */ /* 0x000fe4000f8e0210 */
[----:B------:R-:W0:Y:S02]  /*0c60*/  @P0 LDC.64 R16, c[0x0][0x380] ;  /* 0x0000e000ff100b82 */ /* 0x000e240000000a00 */
[----:B0-----:R-:W-:-:S06]  /*0c70*/  @P0 IMAD.WIDE.U32 R16, R33, 0x2, R16 ;  /* 0x0000000221100825 */ /* 0x001fcc00078e0010 */
[----:B------:R-:W4:Y:S01]  /*0c80*/  @P0 LDG.E.U16.CONSTANT R16, desc[UR8][R16.64] ;  /* 0x0000000810100981 */ /* 0x000f22000c1e9500 */
[C-C-:B------:R-:W-:Y:S02]  /*0c90*/  @!P0 IMAD R33, R36.reuse, 0x20, R21.reuse ;  /* 0x0000002024218824 */ /* 0x140fe400078e0215 */
[----:B------:R-:W-:Y:S01]  /*0ca0*/  @P0 IMAD R36, R36, 0x20, R21 ;  /* 0x0000002024240824 */ /* 0x000fe200078e0215 */
[----:B------:R-:W-:Y:S01]  /*0cb0*/  IADD3 R34, PT, PT, R3, R34, R3 ;  /* 0x0000002203227210 */ /* 0x000fe20007ffe003 */
[C---:B------:R-:W-:Y:S02]  /*0cc0*/  @!P0 IMAD R33, R31.reuse, 0x2, R33 ;  /* 0x000000021f218824 */ /* 0x040fe400078e0221 */
[----:B------:R-:W-:Y:S01]  /*0cd0*/  @P0 IMAD R31, R31, 0x2, R36 ;  /* 0x000000021f1f0824 */ /* 0x000fe200078e0224 */
[----:B------:R0:W-:Y:S01]  /*0ce0*/  @!P1 STS.U16 [R37], RZ ;  /* 0x000000ff25009388 */ /* 0x0001e20000000400 */
[C---:B------:R-:W-:Y:S01]  /*0cf0*/  IADD3 R34, PT, PT, R3.reuse, R34, R3 ;  /* 0x0000002203227210 */ /* 0x040fe20007ffe003 */
[C---:B------:R-:W-:Y:S01]  /*0d00*/  IMAD R32, R3.reuse, 0x4, R32 ;  /* 0x0000000403207824 */ /* 0x040fe200078e0220 */
[C---:B------:R-:W-:Y:S01]  /*0d10*/  LEA R20, R3.reuse, R20, 0x2 ;  /* 0x0000001403147211 */ /* 0x040fe200078e10ff */
[----:B------:R-:W-:Y:S01]  /*0d20*/  IMAD R22, R3, 0x4, R22 ;  /* 0x0000000403167824 */ /* 0x000fe200078e0216 */
[----:B---3--:R0:W-:Y:S04]  /*0d30*/  @P1 STS.U16 [R23], R18 ;  /* 0x0000001217001388 */ /* 0x0081e80000000400 */
[----:B------:R0:W-:Y:S04]  /*0d40*/  @!P0 STS.U16 [R33], RZ ;  /* 0x000000ff21008388 */ /* 0x0001e80000000400 */
[----:B----4-:R0:W-:Y:S01]  /*0d50*/  @P0 STS.U16 [R31], R16 ;  /* 0x000000101f000388 */ /* 0x0101e20000000400 */
[----:B------:R-:W-:-:S13]  /*0d60*/  ISETP.GE.U32.AND P0, PT, R34, 0x100, PT ;  /* 0x000001002200780c */ /* 0x000fda0003f06070 */
[----:B0-----:R-:W-:Y:S05]  /*0d70*/  @!P0 BRA `(.L_x_11) ;  /* 0xfffffff800d08947 */ /* 0x001fea000383ffff */
.L_x_10:
[----:B------:R-:W-:Y:S05]  /*0d80*/  BSYNC.RECONVERGENT B1 ;  /* 0x0000000000017941 */ /* 0x000fea0003800200 */
.L_x_9:
[----:B------:R-:W-:Y:S01]  /*0d90*/  BSSY.RECONVERGENT B1, `(.L_x_12) ;  /* 0x0000039000017945 */ /* 0x000fe20003800200 */
[----:B------:R-:W-:-:S03]  /*0da0*/  IMAD.MOV.U32 R34, RZ, RZ, R4 ;  /* 0x000000ffff227224 */ /* 0x000fc600078e0004 */
[----:B------:R-:W-:Y:S05]  /*0db0*/  @!P2 BRA `(.L_x_13) ;  /* 0x0000000000d8a947 */ /* 0x000fea0003800000 */
[----:B------:R-:W0:Y:S01]  /*0dc0*/  LDC R18, c[0x0][0x3a0] ;  /* 0x0000e800ff127b82 */ /* 0x000e220000000800 */
[----:B------:R-:W-:Y:S01]  /*0dd0*/  LOP3.LUT R20, R4, 0xf, RZ, 0xc0, !PT ;  /* 0x0000000f04147812 */ /* 0x000fe200078ec0ff */
[----:B------:R-:W-:Y:S01]  /*0de0*/  BSSY.RECONVERGENT B2, `(.L_x_14) ;  /* 0x000000e000027945 */ /* 0x000fe20003800200 */
[----:B------:R-:W-:-:S03]  /*0df0*/  SHF.R.U32.HI R21, RZ, 0x4, R4 ;  /* 0x00000004ff157819 */ /* 0x000fc60000011604 */
[----:B-1----:R-:W-:Y:S02]  /*0e00*/  VIADD R17, R20, UR4 ;  /* 0x0000000414117c36 */ /* 0x002fe40008000000 */
[----:B------:R-:W1:Y:S01]  /*0e10*/  LDC R19, c[0x0][0x39c] ;  /* 0x0000e700ff137b82 */ /* 0x000e620000000800 */
[----:B--2---:R-:W-:Y:S02]  /*0e20*/  IMAD R21, R2, 0x10, R21 ;  /* 0x0000001002157824 */ /* 0x004fe400078e0215 */
[----:B0-----:R-:W-:-:S04]  /*0e30*/  ISETP.GE.AND P0, PT, R17, R18, PT ;  /* 0x000000121100720c */ /* 0x001fc80003f06270 */
[----:B-1----:R-:W-:-:S13]  /*0e40*/  ISETP.LT.AND P0, PT, R21, R19, !P0 ;  /* 0x000000131500720c */ /* 0x002fda0004701270 */
[----:B------:R-:W-:Y:S01]  /*0e50*/  @!P0 PRMT R16, RZ, 0x7610, R16 ;  /* 0x00007610ff108816 */ /* 0x000fe20000000010 */
[----:B------:R-:W-:Y:S06]  /*0e60*/  @!P0 BRA `(.L_x_15) ;  /* 0x0000000000148947 */ /* 0x000fec0003800000 */
[----:B------:R-:W0:Y:S01]  /*0e70*/  LDC.64 R16, c[0x0][0x388] ;  /* 0x0000e200ff107b82 */ /* 0x000e220000000a00 */
[----:B------:R-:W-:-:S05]  /*0e80*/  IADD3 R20, PT, PT, R20, UR4, RZ ;  /* 0x0000000414147c10 */ /* 0x000fca000fffe0ff */
[----:B------:R-:W-:-:S04]  /*0e90*/  IMAD R21, R21, R18, R20 ;  /* 0x0000001215157224 */ /* 0x000fc800078e0214 */
[----:B0-----:R-:W-:-:S06]  /*0ea0*/  IMAD.WIDE.U32 R16, R21, 0x2, R16 ;  /* 0x0000000215107825 */ /* 0x001fcc00078e0010 */
[----:B------:R0:W5:Y:S02]  /*0eb0*/  LDG.E.U16.CONSTANT R16, desc[UR8][R16.64] ;  /* 0x0000000810107981 */ /* 0x000164000c1e9500 */
.L_x_15:
[----:B------:R-:W-:Y:S05]  /*0ec0*/  BSYNC.RECONVERGENT B2 ;  /* 0x0000000000027941 */ /* 0x000fea0003800200 */
.L_x_14:
[----:B-----5:R3:W-:Y:S01]  /*0ed0*/  STS.U16 [R7], R16 ;  /* 0x0000001007007388 */ /* 0x0207e20000000400 */
[----:B------:R-:W-:Y:S01]  /*0ee0*/  ISETP.NE.AND P0, PT, R30, RZ, PT ;  /* 0x000000ff1e00720c */ /* 0x000fe20003f05270 */
[----:B------:R-:W-:-:S12]  /*0ef0*/  IMAD.MOV.U32 R34, RZ, RZ, R6 ;  /* 0x000000ffff227224 */ /* 0x000fd800078e0006 */
[----:B---3--:R-:W-:Y:S05]  /*0f00*/  @!P0 BRA `(.L_x_13) ;  /* 0x0000000000848947 */ /* 0x008fea0003800000 */
        /* <DEDUP_REMOVED lines=14> */
.L_x_17:
[----:B------:R-:W-:Y:S05]  /*0ff0*/  BSYNC.RECONVERGENT B2 ;  /* 0x0000000000027941 */ /* 0x000fea0003800200 */
.L_x_16:
[----:B-----5:R3:W-:Y:S01]  /*1000*/  STS.U16 [R26], R17 ;  /* 0x000000111a007388 */ /* 0x0207e20000000400 */
[----:B------:R-:W-:Y:S01]  /*1010*/  ISETP.NE.AND P0, PT, R30, 0x1, PT ;  /* 0x000000011e00780c */ /* 0x000fe20003f05270 */
[----:B------:R-:W-:-:S12]  /*1020*/  IMAD.MOV.U32 R34, RZ, RZ, R24 ;  /* 0x000000ffff227224 */ /* 0x000fd800078e0018 */
[----:B---3--:R-:W-:Y:S05]  /*1030*/  @!P0 BRA `(.L_x_13) ;  /* 0x0000000000388947 */ /* 0x008fea0003800000 */
[C---:B------:R-:W-:Y:S01]  /*1040*/  LOP3.LUT R21, R24.reuse, 0xf, RZ, 0xc0, !PT ;  /* 0x0000000f18157812 */ /* 0x040fe200078ec0ff */
[----:B------:R-:W-:Y:S01]  /*1050*/  IMAD.IADD R34, R24, 0x1, R3 ;  /* 0x0000000118227824 */ /* 0x000fe200078e0203 */
[----:B------:R-:W-:Y:S02]  /*1060*/  SHF.R.U32.HI R17, RZ, 0x4, R24 ;  /* 0x00000004ff117819 */ /* 0x000fe40000011618 */
[----:B------:R-:W-:-:S03]  /*1070*/  IADD3 R21, PT, PT, R21, UR4, RZ ;  /* 0x0000000415157c10 */ /* 0x000fc6000fffe0ff */
[----:B------:R-:W-:Y:S01]  /*1080*/  IMAD R20, R2, 0x10, R17 ;  /* 0x0000001002147824 */ /* 0x000fe200078e0211 */
[----:B------:R-:W-:-:S04]  /*1090*/  ISETP.GE.AND P0, PT, R21, R18, PT ;  /* 0x000000121500720c */ /* 0x000fc80003f06270 */
[----:B------:R-:W-:-:S13]  /*10a0*/  ISETP.LT.AND P0, PT, R20, R19, !P0 ;  /* 0x000000131400720c */ /* 0x000fda0004701270 */
[----:B------:R3:W-:Y:S01]  /*10b0*/  @!P0 STS.U16 [R29], RZ ;  /* 0x000000ff1d008388 */ /* 0x0007e20000000400 */
[----:B------:R-:W-:Y:S05]  /*10c0*/  @!P0 BRA `(.L_x_13) ;  /* 0x0000000000148947 */ /* 0x000fea0003800000 */
[----:B0-----:R-:W0:Y:S01]  /*10d0*/  LDC.64 R16, c[0x0][0x388] ;  /* 0x0000e200ff107b82 */ /* 0x001e220000000a00 */
[----:B------:R-:W-:-:S04]  /*10e0*/  IMAD R19, R20, R18, R21 ;  /* 0x0000001214137224 */ /* 0x000fc800078e0215 */
[----:B0-----:R-:W-:-:S06]  /*10f0*/  IMAD.WIDE.U32 R16, R19, 0x2, R16 ;  /* 0x0000000213107825 */ /* 0x001fcc00078e0010 */
[----:B------:R-:W2:Y:S04]  /*1100*/  LDG.E.U16.CONSTANT R16, desc[UR8][R16.64] ;  /* 0x0000000810107981 */ /* 0x000ea8000c1e9500 */
[----:B--2---:R4:W-:Y:S02]  /*1110*/  STS.U16 [R29], R16 ;  /* 0x000000101d007388 */ /* 0x0049e40000000400 */
.L_x_13:
[----:B------:R-:W-:Y:S05]  /*1120*/  BSYNC.RECONVERGENT B1 ;  /* 0x0000000000017941 */ /* 0x000fea0003800200 */
.L_x_12:
[----:B------:R-:W-:-:S13]  /*1130*/  ISETP.GE.U32.AND P0, PT, R27, 0x3, PT ;  /* 0x000000031b00780c */ /* 0x000fda0003f06070 */
[----:B------:R-:W-:Y:S05]  /*1140*/  @!P0 BRA `(.L_x_2) ;  /* 0x0000000400308947 */ /* 0x000fea0003800000 */
.L_x_18:
[----:B--2---:R-:W-:Y:S02]  /*1150*/  LOP3.LUT R18, R34, 0xf, RZ, 0xc0, !PT ;  /* 0x0000000f22127812 */ /* 0x004fe400078ec0ff */
[----:B------:R-:W-:-:S03]  /*1160*/  SHF.R.U32.HI R20, RZ, 0x4, R34 ;  /* 0x00000004ff147819 */ /* 0x000fc60000011622 */
[----:B------:R-:W-:Y:S02]  /*1170*/  VIADD R22, R18, UR4 ;  /* 0x0000000412167c36 */ /* 0x000fe40008000000 */
[----:B--2---:R-:W-:-:S03]  /*1180*/  IMAD R19, R2, 0x10, R20 ;  /* 0x0000001002137824 */ /* 0x004fc600078e0214 */
[----:B------:R-:W-:-:S04]  /*1190*/  ISETP.GE.AND P2, PT, R22, UR11, PT ;  /* 0x0000000b16007c0c */ /* 0x000fc8000bf46270 */
[----:B------:R-:W-:-:S13]  /*11a0*/  ISETP.GE.OR P2, PT, R19, UR12, P2 ;  /* 0x0000000c13007c0c */ /* 0x000fda0009746670 */
[----:B01--4-:R-:W0:Y:S01]  /*11b0*/  @!P2 LDC.64 R16, c[0x0][0x388] ;  /* 0x0000e200ff10ab82 */ /* 0x013e220000000a00 */
[----:B------:R-:W-:-:S04]  /*11c0*/  @!P2 IMAD R19, R19, UR11, R22 ;  /* 0x0000000b1313ac24 */ /* 0x000fc8000f8e0216 */
[----:B0-----:R-:W-:-:S05]  /*11d0*/  @!P2 IMAD.WIDE.U32 R16, R19, 0x2, R16 ;  /* 0x000000021310a825 */ /* 0x001fca00078e0010 */
[----:B------:R0:W2:Y:S01]  /*11e0*/  @!P2 LDG.E.U16.CONSTANT R36, desc[UR8][R16.64] ;  /* 0x000000081024a981 */ /* 0x0000a2000c1e9500 */
[----:B------:R-:W1:Y:S01]  /*11f0*/  S2UR UR6, SR_CgaCtaId ;  /* 0x00000000000679c3 */ /* 0x000e620000008800 */
[----:B------:R-:W-:Y:S01]  /*1200*/  UMOV UR5, 0x400 ;  /* 0x0000040000057882 */ /* 0x000fe20000000000 */
[----:B------:R-:W-:Y:S01]  /*1210*/  IMAD.IADD R32, R3, 0x1, R34 ;  /* 0x0000000103207824 */ /* 0x000fe200078e0222 */
[----:B------:R-:W-:-:S03]  /*1220*/  UIADD3 UR5, UPT, UPT, UR5, 0x200, URZ ;  /* 0x0000020005057890 */ /* 0x000fc6000fffe0ff */
[----:B------:R-:W-:-:S05]  /*1230*/  IMAD.IADD R34, R32, 0x1, R3 ;  /* 0x0000000120227824 */ /* 0x000fca00078e0203 */
[C---:B------:R-:W-:Y:S02]  /*1240*/  LOP3.LUT R22, R34.reuse, 0xf, RZ, 0xc0, !PT ;  /* 0x0000000f22167812 */ /* 0x040fe400078ec0ff */
[----:B0-----:R-:W-:Y:S01]  /*1250*/  SHF.R.U32.HI R16, RZ, 0x4, R34 ;  /* 0x00000004ff107819 */ /* 0x001fe20000011622 */
[----:B------:R-:W-:Y:S01]  /*1260*/  IMAD.IADD R34, R34, 0x1, R3 ;  /* 0x0000000122227824 */ /* 0x000fe200078e0203 */
[----:B------:R-:W-:-:S03]  /*1270*/  IADD3 R35, PT, PT, R22, UR4, RZ ;  /* 0x0000000416237c10 */ /* 0x000fc6000fffe0ff */
[----:B------:R-:W-:Y:S01]  /*1280*/  IMAD R33, R2, 0x10, R16 ;  /* 0x0000001002217824 */ /* 0x000fe200078e0210 */
[----:B------:R-:W-:-:S04]  /*1290*/  ISETP.GE.AND P0, PT, R35, UR11, PT ;  /* 0x0000000b23007c0c */ /* 0x000fc8000bf06270 */
[----:B------:R-:W-:Y:S01]  /*12a0*/  ISETP.LT.AND P0, PT, R33, UR12, !P0 ;  /* 0x0000000c21007c0c */ /* 0x000fe2000c701270 */
[----:B-1----:R-:W-:-:S06]  /*12b0*/  ULEA UR5, UR6, UR5, 0x18 ;  /* 0x0000000506057291 */ /* 0x002fcc000f8ec0ff */
[----:B------:R-:W-:-:S05]  /*12c0*/  @!P2 IMAD.U32 R21, RZ, RZ, UR5 ;  /* 0x00000005ff15ae24 */ /* 0x000fca000f8e00ff */
[----:B------:R-:W-:Y:S01]  /*12d0*/  @!P2 LEA R19, R20, R21, 0x5 ;  /* 0x000000151413a211 */ /* 0x000fe200078e28ff */
[----:B------:R-:W-:Y:S02]  /*12e0*/  @P2 IMAD.U32 R21, RZ, RZ, UR5 ;  /* 0x00000005ff152e24 */ /* 0x000fe4000f8e00ff */
[----:B------:R-:W-:Y:S02]  /*12f0*/  @P0 IMAD R33, R33, UR11, R35 ;  /* 0x0000000b21210c24 */ /* 0x000fe4000f8e0223 */
[----:B------:R-:W-:Y:S01]  /*1300*/  @!P2 IMAD R23, R18, 0x2, R19 ;  /* 0x000000021217a824 */ /* 0x000fe200078e0213 */
[----:B------:R-:W-:Y:S02]  /*1310*/  LOP3.LUT R19, R32, 0xf, RZ, 0xc0, !PT ;  /* 0x0000000f20137812 */ /* 0x000fe400078ec0ff */
[----:B------:R-:W-:-:S03]  /*1320*/  SHF.R.U32.HI R32, RZ, 0x4, R32 ;  /* 0x00000004ff207819 */ /* 0x000fc60000011620 */
[----:B------:R-:W-:Y:S02]  /*1330*/  VIADD R17, R19, UR4 ;  /* 0x0000000413117c36 */ /* 0x000fe40008000000 */
[----:B------:R-:W-:-:S03]  /*1340*/  IMAD R31, R2, 0x10, R32 ;  /* 0x00000010021f7824 */ /* 0x000fc600078e0220 */
[----:B------:R-:W-:-:S04]  /*1350*/  ISETP.GE.AND P1, PT, R17, UR11, PT ;  /* 0x0000000b11007c0c */ /* 0x000fc8000bf26270 */
[----:B------:R-:W-:-:S13]  /*1360*/  ISETP.LT.AND P1, PT, R31, UR12, !P1 ;  /* 0x0000000c1f007c0c */ /* 0x000fda000cf21270 */
[----:B------:R-:W-:Y:S02]  /*1370*/  @P1 IMAD R31, R31, UR11, R17 ;  /* 0x0000000b1f1f1c24 */ /* 0x000fe4000f8e0211 */
[----:B------:R-:W-:Y:S01]  /*1380*/  @P2 IMAD R17, R20, 0x20, R21 ;  /* 0x0000002014112824 */ /* 0x000fe200078e0215 */
[----:B------:R-:W-:-:S05]  /*1390*/  @P1 LEA R20, R32, R21, 0x5 ;  /* 0x0000001520141211 */ /* 0x000fca00078e28ff */
[C---:B------:R-:W-:Y:S01]  /*13a0*/  @P1 IMAD R20, R19.reuse, 0x2, R20 ;  /* 0x0000000213141824 */ /* 0x040fe200078e0214 */
[----:B------:R-:W-:Y:S01]  /*13b0*/  SHF.R.U32.HI R37, RZ, 0x4, R34 ;  /* 0x00000004ff257819 */ /* 0x000fe20000011622 */
[----:B--2---:R0:W-:Y:S01]  /*13c0*/  @!P2 STS.U16 [R23], R36 ;  /* 0x000000241700a388 */ /* 0x0041e20000000400 */
[----:B------:R-:W-:Y:S02]  /*13d0*/  @P2 IMAD R36, R18, 0x2, R17 ;  /* 0x0000000212242824 */ /* 0x000fe400078e0211 */
[--C-:B------:R-:W-:Y:S02]  /*13e0*/  @!P1 IMAD R18, R32, 0x20, R21.reuse ;  /* 0x0000002020129824 */ /* 0x100fe400078e0215 */
[C-C-:B0-----:R-:W-:Y:S01]  /*13f0*/  @!P0 IMAD R23, R16.reuse, 0x20, R21.reuse ;  /* 0x0000002010178824 */ /* 0x141fe200078e0215 */
[----:B------:R0:W-:Y:S01]  /*1400*/  @P2 STS.U16 [R36], RZ ;  /* 0x000000ff24002388 */ /* 0x0001e20000000400 */
[----:B------:R-:W-:Y:S02]  /*1410*/  @!P1 IMAD R35, R19, 0x2, R18 ;  /* 0x0000000213239824 */ /* 0x000fe400078e0212 */
[----:B------:R-:W-:Y:S01]  /*1420*/  @P0 IMAD R17, R16, 0x20, R21 ;  /* 0x0000002010110824 */ /* 0x000fe200078e0215 */
[----:B------:R-:W1:Y:S01]  /*1430*/  @P1 LDC.64 R18, c[0x0][0x388] ;  /* 0x0000e200ff121b82 */ /* 0x000e620000000a00 */
[C---:B------:R-:W-:Y:S01]  /*1440*/  @!P0 IMAD R23, R22.reuse, 0x2, R23 ;  /* 0x0000000216178824 */ /* 0x040fe200078e0217 */
[----:B------:R2:W-:Y:S02]  /*1450*/  @!P1 STS.U16 [R35], RZ ;  /* 0x000000ff23009388 */ /* 0x0005e40000000400 */
[----:B------:R-:W-:-:S04]  /*1460*/  @P0 LEA R22, R22, R17, 0x1 ;  /* 0x0000001116160211 */ /* 0x000fc800078e08ff */
[----:B------:R-:W4:Y:S01]  /*1470*/  @P0 LDC.64 R16, c[0x0][0x388] ;  /* 0x0000e200ff100b82 */ /* 0x000f220000000a00 */
[----:B0-----:R-:W-:Y:S02]  /*1480*/  IMAD R36, R2, 0x10, R37 ;  /* 0x0000001002247824 */ /* 0x001fe400078e0225 */
[----:B-1----:R-:W-:Y:S01]  /*1490*/  @P1 IMAD.WIDE.U32 R18, R31, 0x2, R18 ;  /* 0x000000021f121825 */ /* 0x002fe200078e0012 */
[----:B------:R-:W-:-:S05]  /*14a0*/  LOP3.LUT R31, R34, 0xf, RZ, 0xc0, !PT ;  /* 0x0000000f221f7812 */ /* 0x000fca00078ec0ff */
[----:B------:R0:W5:Y:S01]  /*14b0*/  @P1 LDG.E.U16.CONSTANT R19, desc[UR8][R18.64] ;  /* 0x0000000812131981 */ /* 0x000162000c1e9500 */
[----:B----4-:R-:W-:-:S04]  /*14c0*/  @P0 IMAD.WIDE.U32 R32, R33, 0x2, R16 ;  /* 0x0000000221200825 */ /* 0x010fc800078e0010 */
[----:B------:R-:W-:Y:S02]  /*14d0*/  VIADD R17, R31, UR4 ;  /* 0x000000041f117c36 */ /* 0x000fe40008000000 */
[----:B------:R-:W4:Y:S03]  /*14e0*/  @P0 LDG.E.U16.CONSTANT R33, desc[UR8][R32.64] ;  /* 0x0000000820210981 */ /* 0x000f26000c1e9500 */
[----:B------:R-:W-:-:S04]  /*14f0*/  ISETP.GE.AND P2, PT, R17, UR11, PT ;  /* 0x0000000b11007c0c */ /* 0x000fc8000bf46270 */
[----:B------:R-:W-:-:S13]  /*1500*/  ISETP.LT.AND P2, PT, R36, UR12, !P2 ;  /* 0x0000000c24007c0c */ /* 0x000fda000d741270 */
[----:B------:R-:W-:Y:S02]  /*1510*/  @P2 IMAD R36, R36, UR11, R17 ;  /* 0x0000000b24242c24 */ /* 0x000fe4000f8e0211 */
[----:B------:R-:W1:Y:S02]  /*1520*/  @P2 LDC.64 R16, c[0x0][0x388] ;  /* 0x0000e200ff102b82 */ /* 0x000e640000000a00 */
[----:B-1----:R-:W-:-:S06]  /*1530*/  @P2 IMAD.WIDE.U32 R16, R36, 0x2, R16 ;  /* 0x0000000224102825 */ /* 0x002fcc00078e0010 */
[----:B------:R-:W3:Y:S01]  /*1540*/  @P2 LDG.E.U16.CONSTANT R16, desc[UR8][R16.64] ;  /* 0x0000000810102981 */ /* 0x000ee2000c1e9500 */
[C-C-:B0-----:R-:W-:Y:S02]  /*1550*/  @!P2 IMAD R18, R37.reuse, 0x20, R21.reuse ;  /* 0x000000202512a824 */ /* 0x141fe400078e0215 */
[----:B------:R-:W-:-:S03]  /*1560*/  @P2 IMAD R36, R37, 0x20, R21 ;  /* 0x0000002025242824 */ /* 0x000fc600078e0215 */
[C---:B------:R-:W-:Y:S01]  /*1570*/  @!P2 LEA R18, R31.reuse, R18, 0x1 ;  /* 0x000000121f12a211 */ /* 0x040fe200078e08ff */
[----:B------:R-:W-:Y:S02]  /*1580*/  @P2 IMAD R31, R31, 0x2, R36 ;  /* 0x000000021f1f2824 */ /* 0x000fe400078e0224 */
[----:B------:R-:W-:Y:S01]  /*1590*/  IMAD.IADD R34, R34, 0x1, R3 ;  /* 0x0000000122227824 */ /* 0x000fe200078e0203 */
[----:B-----5:R2:W-:Y:S04]  /*15a0*/  @P1 STS.U16 [R20], R19 ;  /* 0x0000001314001388 */ /* 0x0205e80000000400 */
[----:B------:R2:W-:Y:S04]  /*15b0*/  @!P0 STS.U16 [R23], RZ ;  /* 0x000000ff17008388 */ /* 0x0005e80000000400 */
[----:B----4-:R2:W-:Y:S04]  /*15c0*/  @P0 STS.U16 [R22], R33 ;  /* 0x0000002116000388 */ /* 0x0105e80000000400 */
[----:B------:R2:W-:Y:S01]  /*15d0*/  @!P2 STS.U16 [R18], RZ ;  /* 0x000000ff1200a388 */ /* 0x0005e20000000400 */
[----:B------:R-:W-:-:S03]  /*15e0*/  ISETP.GE.U32.AND P0, PT, R34, 0x100, PT ;  /* 0x000001002200780c */ /* 0x000fc60003f06070 */
[----:B---3--:R2:W-:Y:S10]  /*15f0*/  @P2 STS.U16 [R31], R16 ;  /* 0x000000101f002388 */ /* 0x0085f40000000400 */
[----:B------:R-:W-:Y:S05]  /*1600*/  @!P0 BRA `(.L_x_18) ;  /* 0xfffffff800d08947 */ /* 0x000fea000383ffff */
.L_x_2:
[----:B0--34-:R-:W-:Y:S05]  /*1610*/  BSYNC.RECONVERGENT B0 ;  /* 0x0000000000007941 */ /* 0x019fea0003800200 */
.L_x_1:
[----:B--2---:R-:W0:Y:S01]  /*1620*/  S2R R18, SR_LANEID ;  /* 0x0000000000127919 */ /* 0x004e220000000000 */
[----:B------:R-:W2:Y:S01]  /*1630*/  S2UR UR6, SR_CgaCtaId ;  /* 0x00000000000679c3 */ /* 0x000ea20000008800 */
[----:B------:R-:W-:Y:S01]  /*1640*/  UMOV UR5, 0x400 ;  /* 0x0000040000057882 */ /* 0x000fe20000000000 */
[----:B------:R-:W-:-:S06]  /*1650*/  UIADD3 UR4, UPT, UPT, UR4, 0x10, URZ ;  /* 0x0000001004047890 */ /* 0x000fcc000fffe0ff */
[----:B------:R-:W-:Y:S01]  /*1660*/  BAR.SYNC.DEFER_BLOCKING 0x0 ;  /* 0x0000000000007b1d */ /* 0x000fe20000010000 */
[----:B------:R-:W-:Y:S02]  /*1670*/  UIADD3 UR7, UPT, UPT, UR5, 0x200, URZ ;  /* 0x0000020005077890 */ /* 0x000fe4000fffe0ff */
[----:B--2---:R-:W-:Y:S02]  /*1680*/  ULEA UR5, UR6, UR5, 0x18 ;  /* 0x0000000506057291 */ /* 0x004fe4000f8ec0ff */
[----:B------:R-:W-:Y:S01]  /*1690*/  ULEA UR7, UR6, UR7, 0x18 ;  /* 0x0000000706077291 */ /* 0x000fe2000f8ec0ff */
[----:B0-----:R-:W-:Y:S02]  /*16a0*/  SHF.R.U32.HI R16, RZ, 0x3, R18 ;  /* 0x00000003ff107819 */ /* 0x001fe40000011612 */
[----:B-1----:R-:W-:-:S03]  /*16b0*/  LOP3.LUT R17, R18, 0x7, RZ, 0xc0, !PT ;  /* 0x0000000712117812 */ /* 0x002fc600078ec0ff */
[----:B------:R-:W-:Y:S01]  /*16c0*/  IMAD.SHL.U32 R20, R16, 0x8, RZ ;  /* 0x0000000810147824 */ /* 0x000fe200078e00ff */
[----:B------:R-:W-:-:S04]  /*16d0*/  SHF.R.U32.HI R16, RZ, 0x4, R18 ;  /* 0x00000004ff107819 */ /* 0x000fc80000011612 */
[----:B------:R-:W-:Y:S01]  /*16e0*/  LOP3.LUT R17, R20, 0x8, R17, 0xe2, !PT ;  /* 0x0000000814117812 */ /* 0x000fe200078ee211 */
[----:B------:R-:W-:-:S05]  /*16f0*/  IMAD.SHL.U32 R16, R16, 0x8, RZ ;  /* 0x0000000810107824 */ /* 0x000fca00078e00ff */
[----:B------:R-:W-:-:S04]  /*1700*/  LEA R16, R17, R16, 0x4 ;  /* 0x0000001011107211 */ /* 0x000fc800078e20ff */
[C---:B------:R-:W-:Y:S01]  /*1710*/  LEA R17, R16.reuse, UR5, 0x1 ;  /* 0x0000000510117c11 */ /* 0x040fe2000f8e08ff */
[----:B------:R-:W0:Y:S01]  /*1720*/  LDCU UR5, c[0x0][0x3a0] ;  /* 0x00007400ff0577ac */ /* 0x000e220008000800 */
[----:B------:R-:W-:-:S04]  /*1730*/  LEA R20, R16, UR7, 0x1 ;  /* 0x0000000710147c11 */ /* 0x000fc8000f8e08ff */
[----:B------:R-:W-:Y:S04]  /*1740*/  LDSM.16.M88.4 R16, [R17] ;  /* 0x000000001110783b */ /* 0x000fe80000000200 */
[----:B------:R-:W1:Y:S01]  /*1750*/  LDSM.16.MT88.4 R20, [R20] ;  /* 0x000000001414783b */ /* 0x000e620000004200 */
[----:B0-----:R-:W-:Y:S01]  /*1760*/  UISETP.GE.AND UP0, UPT, UR4, UR5, UPT ;  /* 0x000000050400728c */ /* 0x001fe2000bf06270 */
[C---:B-1----:R-:W-:Y:S08]  /*1770*/  HMMA.16816.F32 R8, R16.reuse, R20, R8 ;  /* 0x000000141008723c */ /* 0x042ff00000001808 */
[----:B------:R-:W-:Y:S01]  /*1780*/  HMMA.16816.F32 R12, R16, R22, R12 ;  /* 0x00000016100c723c */ /* 0x000fe2000000180c */
[----:B------:R-:W-:Y:S06]  /*1790*/  BAR.SYNC.DEFER_BLOCKING 0x0 ;  /* 0x0000000000007b1d */ /* 0x000fec0000010000 */
[----:B------:R-:W-:-:S13]  /*17a0*/  BRA.U !UP0, `(.L_x_19) ;  /* 0xffffffed08207547 */ /* 0x000fda000b83ffff */
.L_x_0:
[----:B------:R-:W0:Y:S01]  /*17b0*/  LDC.64 R16, c[0x0][0x398] ;  /* 0x0000e600ff107b82 */ /* 0x000e220000000a00 */
[----:B--2---:R-:W-:Y:S02]  /*17c0*/  IMAD.SHL.U32 R4, R2, 0x10, RZ ;  /* 0x0000001002047824 */ /* 0x004fe400078e00ff */
[----:B-1----:R-:W-:-:S03]  /*17d0*/  IMAD.SHL.U32 R0, R0, 0x10, RZ ;  /* 0x0000001000007824 */ /* 0x002fc600078e00ff */
[----:B0-----:R-:W-:-:S04]  /*17e0*/  ISETP.GE.AND P0, PT, R4, R17, PT ;  /* 0x000000110400720c */ /* 0x001fc80003f06270 */
[----:B------:R-:W-:-:S13]  /*17f0*/  ISETP.GE.OR P0, PT, R0, R16, P0 ;  /* 0x000000100000720c */ /* 0x000fda0000706670 */
[----:B------:R-:W-:Y:S05]  /*1800*/  @P0 EXIT ;  /* 0x000000000000094d */ /* 0x000fea0003800000 */
[----:B------:R-:W0:Y:S01]  /*1810*/  S2R R7, SR_LANEID ;  /* 0x0000000000077919 */ /* 0x000e220000000000 */
[----:B------:R-:W1:Y:S01]  /*1820*/  LDC.64 R2, c[0x0][0x390] ;  /* 0x0000e400ff027b82 */ /* 0x000e620000000a00 */
[----:B------:R-:W-:Y:S01]  /*1830*/  IMAD R5, R0, R17, R4 ;  /* 0x0000001100057224 */ /* 0x000fe200078e0204 */
[----:B------:R-:W-:Y:S02]  /*1840*/  SHF.R.U32.HI R17, RZ, 0x1, R17 ;  /* 0x00000001ff117819 */ /* 0x000fe40000011611 */
[----:B------:R-:W-:Y:S02]  /*1850*/  F2FP.F16.F32.PACK_AB R9, R9, R8 ;  /* 0x000000080909723e */ /* 0x000fe400000000ff */
[----:B------:R-:W-:Y:S02]  /*1860*/  F2FP.F16.F32.PACK_AB R11, R11, R10 ;  /* 0x0000000a0b0b723e */ /* 0x000fe400000000ff */
[----:B------:R-:W-:Y:S02]  /*1870*/  F2FP.F16.F32.PACK_AB R13, R13, R12 ;  /* 0x0000000c0d0d723e */ /* 0x000fe400000000ff */
[----:B------:R-:W-:Y:S01]  /*1880*/  F2FP.F16.F32.PACK_AB R15, R15, R14 ;  /* 0x0000000e0f0f723e */ /* 0x000fe200000000ff */
[----:B-1----:R-:W-:-:S04]  /*1890*/  IMAD.WIDE.U32 R2, R5, 0x2, R2 ;  /* 0x0000000205027825 */ /* 0x002fc800078e0002 */
[----:B------:R-:W-:Y:S01]  /*18a0*/  IMAD.MOV.U32 R5, RZ, RZ, RZ ;  /* 0x000000ffff057224 */ /* 0x000fe200078e00ff */
[----:B0-----:R-:W-:Y:S02]  /*18b0*/  LOP3.LUT R4, R7, 0x3, RZ, 0xc0, !PT ;  /* 0x0000000307047812 */ /* 0x001fe400078ec0ff */
[----:B------:R-:W-:-:S05]  /*18c0*/  SHF.R.U32.HI R7, RZ, 0x2, R7 ;  /* 0x00000002ff077819 */ /* 0x000fca0000011607 */
[----:B------:R-:W-:-:S03]  /*18d0*/  IMAD.WIDE.U32 R4, R7, R17, R4 ;  /* 0x0000001107047225 */ /* 0x000fc600078e0004 */
[----:B------:R-:W-:-:S04]  /*18e0*/  LEA R2, P0, R4, R2, 0x2 ;  /* 0x0000000204027211 */ /* 0x000fc800078010ff */
[----:B------:R-:W-:-:S03]  /*18f0*/  LEA.HI.X R3, R4, R3, R5, 0x2, P0 ;  /* 0x0000000304037211 */ /* 0x000fc600000f1405 */
[----:B------:R-:W-:Y:S02]  /*1900*/  IMAD.WIDE.U32 R4, R17, 0x20, R2 ;  /* 0x0000002011047825 */ /* 0x000fe400078e0002 */
[----:B------:R-:W-:Y:S04]  /*1910*/  STG.E desc[UR8][R2.64], R9 ;  /* 0x0000000902007986 */ /* 0x000fe8000c101908 */
[----:B------:R-:W-:Y:S04]  /*1920*/  STG.E desc[UR8][R4.64], R11 ;  /* 0x0000000b04007986 */ /* 0x000fe8000c101908 */
[----:B------:R-:W-:Y:S04]  /*1930*/  STG.E desc[UR8][R2.64+0x10], R13 ;  /* 0x0000100d02007986 */ /* 0x000fe8000c101908 */
[----:B------:R-:W-:Y:S01]  /*1940*/  STG.E desc[UR8][R4.64+0x10], R15 ;  /* 0x0000100f04007986 */ /* 0x000fe2000c101908 */
[----:B------:R-:W-:Y:S05]  /*1950*/  EXIT ;  /* 0x000000000000794d */ /* 0x000fea0003800000 */
.L_x_20:
[----:B------:R-:W-:-:S00]  /*1960*/  BRA `(.L_x_20) ;  /* 0xfffffffc00fc7947 */ /* 0x000fc0000383ffff */
[----:B------:R-:W-:-:S00]  /*1970*/  NOP ;  /* 0x0000000000007918 */ /* 0x000fc00000000000 */
        /* <DEDUP_REMOVED lines=8> */
.L_x_98:


//--------------------- .text._Z23profile_dequantize_onlyILi16ELi16ELi16ELi8EEvPKiPK6__halfS4_PS2_iiii --------------------------
	.section	.text._Z23profile_dequantize_onlyILi16ELi16ELi16ELi8EEvPKiPK6__halfS4_PS2_iiii,"ax",@progbits
	.align	128
        .global         _Z23profile_dequantize_onlyILi16ELi16ELi16ELi8EEvPKiPK6__halfS4_PS2_iiii
        .type           _Z23profile_dequantize_onlyILi16ELi16ELi16ELi8EEvPKiPK6__halfS4_PS2_iiii,@function
        .size           _Z23profile_dequantize_onlyILi16ELi16ELi16ELi8EEvPKiPK6__halfS4_PS2_iiii,(.L_x_99 - _Z23profile_dequantize_onlyILi16ELi16ELi16ELi8EEvPKiPK6__halfS4_PS2_iiii)
        .other          _Z23profile_dequantize_onlyILi16ELi16ELi16ELi8EEvPKiPK6__halfS4_PS2_iiii,@"STO_CUDA_ENTRY STV_DEFAULT"
_Z23profile_dequantize_onlyILi16ELi16ELi16ELi8EEvPKiPK6__halfS4_PS2_iiii:
.text._Z23profile_dequantize_onlyILi16ELi16ELi16ELi8EEvPKiPK6__halfS4_PS2_iiii:
[----:B------:R-:W-:Y:S08]  /*0000*/  LDC R1, c[0x0][0x37c] ;  /* 0x0000df00ff017b82 */ /* 0x000ff00000000800 */
[----:B------:R-:W0:Y:S01]  /*0010*/  LDC.64 R6, c[0x0][0x3a8] ;  /* 0x0000ea00ff067b82 */ /* 0x000e220000000a00 */
[----:B------:R-:W1:Y:S01]  /*0020*/  LDCU.64 UR8, c[0x0][0x358] ;  /* 0x00006b00ff0877ac */ /* 0x000e620008000a00 */
[----:B0-----:R-:W-:-:S02]  /*0030*/  IABS R5, R7 ;  /* 0x0000000700057213 */ /* 0x001fc40000000000 */
[----:B------:R-:W-:Y:S02]  /*0040*/  IADD3 R4, PT, PT, R6, -0x1, R7 ;  /* 0xffffffff06047810 */ /* 0x000fe40007ffe007 */
[----:B------:R-:W0:Y:S08]  /*0050*/  I2F.RP R0, R5 ;  /* 0x0000000500007306 */ /* 0x000e300000209400 */
[----:B0-----:R-:W0:Y:S02]  /*0060*/  MUFU.RCP R0, R0 ;  /* 0x0000000000007308 */ /* 0x001e240000001000 */
[----:B0-----:R-:W-:-:S06]  /*0070*/  VIADD R2, R0, 0xffffffe ;  /* 0x0ffffffe00027836 */ /* 0x001fcc0000000000 */
[----:B------:R0:W2:Y:S02]  /*0080*/  F2I.FTZ.U32.TRUNC.NTZ R3, R2 ;  /* 0x0000000200037305 */ /* 0x0000a4000021f000 */
[----:B0-----:R-:W-:Y:S02]  /*0090*/  IMAD.MOV.U32 R2, RZ, RZ, RZ ;  /* 0x000000ffff027224 */ /* 0x001fe400078e00ff */
[----:B--2---:R-:W-:-:S04]  /*00a0*/  IMAD.MOV R8, RZ, RZ, -R3 ;  /* 0x000000ffff087224 */ /* 0x004fc800078e0a03 */
[----:B------:R-:W-:Y:S01]  /*00b0*/  IMAD R9, R8, R5, RZ ;  /* 0x0000000508097224 */ /* 0x000fe200078e02ff */
[----:B------:R-:W-:Y:S02]  /*00c0*/  IABS R8, R4 ;  /* 0x0000000400087213 */ /* 0x000fe40000000000 */
[----:B------:R-:W-:Y:S01]  /*00d0*/  LOP3.LUT R4, R4, R7, RZ, 0x3c, !PT ;  /* 0x0000000704047212 */ /* 0x000fe200078e3cff */
[----:B------:R-:W-:-:S03]  /*00e0*/  IMAD.HI.U32 R3, R3, R9, R2 ;  /* 0x0000000903037227 */ /* 0x000fc600078e0002 */
[----:B------:R-:W-:-:S03]  /*00f0*/  ISETP.GE.AND P0, PT, R4, RZ, PT ;  /* 0x000000ff0400720c */ /* 0x000fc60003f06270 */
[----:B------:R-:W-:-:S05]  /*0100*/  IMAD.HI.U32 R2, R3, R8, RZ ;  /* 0x0000000803027227 */ /* 0x000fca00078e00ff */
[----:B------:R-:W-:-:S05]  /*0110*/  IADD3 R0, PT, PT, -R2, RZ, RZ ;  /* 0x000000ff02007210 */ /* 0x000fca0007ffe1ff */
[----:B------:R-:W-:Y:S02]  /*0120*/  IMAD R0, R5, R0, R8 ;  /* 0x0000000005007224 */ /* 0x000fe400078e0208 */
[----:B------:R-:W-:-:S03]  /*0130*/  IMAD.MOV.U32 R8, RZ, RZ, RZ ;  /* 0x000000ffff087224 */ /* 0x000fc600078e00ff */
[----:B------:R-:W-:-:S13]  /*0140*/  ISETP.GT.U32.AND P2, PT, R5, R0, PT ;  /* 0x000000000500720c */ /* 0x000fda0003f44070 */
[----:B------:R-:W-:Y:S02]  /*0150*/  @!P2 IMAD.IADD R0, R0, 0x1, -R5 ;  /* 0x000000010000a824 */ /* 0x000fe400078e0a05 */
[----:B------:R-:W-:Y:S01]  /*0160*/  @!P2 VIADD R2, R2, 0x1 ;  /* 0x000000010202a836 */ /* 0x000fe20000000000 */
[----:B------:R-:W-:Y:S02]  /*0170*/  ISETP.NE.AND P2, PT, R7, RZ, PT ;  /* 0x000000ff0700720c */ /* 0x000fe40003f45270 */
[----:B------:R-:W-:Y:S02]  /*0180*/  ISETP.GE.U32.AND P1, PT, R0, R5, PT ;  /* 0x000000050000720c */ /* 0x000fe40003f26070 */
[----:B------:R-:W0:Y:S11]  /*0190*/  S2R R0, SR_CTAID.X ;  /* 0x0000000000007919 */ /* 0x000e360000002500 */
[----:B------:R-:W-:Y:S01]  /*01a0*/  @P1 VIADD R2, R2, 0x1 ;  /* 0x0000000102021836 */ /* 0x000fe20000000000 */
[----:B------:R-:W-:-:S04]  /*01b0*/  ISETP.GE.AND P1, PT, R6, 0x1, PT ;  /* 0x000000010600780c */ /* 0x000fc80003f26270 */
[----:B------:R-:W-:Y:S02]  /*01c0*/  @!P0 IADD3 R2, PT, PT, -R2, RZ, RZ ;  /* 0x000000ff02028210 */ /* 0x000fe40007ffe1ff */
[----:B------:R-:W-:-:S07]  /*01d0*/  @!P2 LOP3.LUT R2, RZ, R7, RZ, 0x33, !PT ;  /* 0x00000007ff02a212 */ /* 0x000fce00078e33ff */
[----:B-1----:R-:W-:Y:S05]  /*01e0*/  @!P1 BRA `(.L_x_21) ;  /* 0x0000002000089947 */ /* 0x002fea0003800000 */
[----:B------:R-:W1:Y:S01]  /*01f0*/  LDC R4, c[0x0][0x360] ;  /* 0x0000d800ff047b82 */ /* 0x000e620000000800 */
[----:B------:R-:W2:Y:S01]  /*0200*/  S2R R5, SR_TID.X ;  /* 0x0000000000057919 */ /* 0x000ea20000002100 */
[----:B------:R-:W-:Y:S01]  /*0210*/  UMOV UR4, URZ ;  /* 0x000000ff00047c82 */ /* 0x000fe20008000000 */
[----:B-1----:R-:W1:Y:S01]  /*0220*/  I2F.U32.RP R11, R4 ;  /* 0x00000004000b7306 */ /* 0x002e620000209000 */
[----:B------:R-:W-:Y:S02]  /*0230*/  ISETP.NE.U32.AND P2, PT, R4, RZ, PT ;  /* 0x000000ff0400720c */ /* 0x000fe40003f45070 */
[----:B--2---:R-:W-:-:S04]  /*0240*/  IADD3 R3, PT, PT, R5, R4, RZ ;  /* 0x0000000405037210 */ /* 0x004fc80007ffe0ff */
[C---:B------:R-:W-:Y:S01]  /*0250*/  ISETP.GE.U32.AND P0, PT, R3.reuse, 0x100, PT ;  /* 0x000001000300780c */ /* 0x040fe20003f06070 */
[----:B-1----:R-:W1:Y:S01]  /*0260*/  MUFU.RCP R11, R11 ;  /* 0x0000000b000b7308 */ /* 0x002e620000001000 */
[----:B------:R-:W-:Y:S02]  /*0270*/  VIMNMX.U32 R10, PT, PT, R3, 0x100, !PT ;  /* 0x00000100030a7848 */ /* 0x000fe40007fe0000 */
[----:B------:R-:W-:-:S04]  /*0280*/  SEL R7, RZ, 0x1, P0 ;  /* 0x00000001ff077807 */ /* 0x000fc80000000000 */
[----:B------:R-:W-:Y:S01]  /*0290*/  IADD3 R3, PT, PT, R10, -R3, -R7 ;  /* 0x800000030a037210 */ /* 0x000fe20007ffe807 */
[----:B-1----:R-:W-:-:S04]  /*02a0*/  VIADD R8, R11, 0xffffffe ;  /* 0x0ffffffe0b087836 */ /* 0x002fc80000000000 */
[----:B------:R1:W2:Y:S02]  /*02b0*/  F2I.FTZ.U32.TRUNC.NTZ R9, R8 ;  /* 0x0000000800097305 */ /* 0x0002a4000021f000 */
[----:B-1----:R-:W-:Y:S02]  /*02c0*/  IMAD.MOV.U32 R8, RZ, RZ, RZ ;  /* 0x000000ffff087224 */ /* 0x002fe400078e00ff */
[----:B--2---:R-:W-:-:S04]  /*02d0*/  IMAD.MOV R13, RZ, RZ, -R9 ;  /* 0x000000ffff0d7224 */ /* 0x004fc800078e0a09 */
[----:B------:R-:W-:-:S04]  /*02e0*/  IMAD R13, R13, R4, RZ ;  /* 0x000000040d0d7224 */ /* 0x000fc800078e02ff */
[----:B------:R-:W-:-:S06]  /*02f0*/  IMAD.HI.U32 R12, R9, R13, R8 ;  /* 0x0000000d090c7227 */ /* 0x000fcc00078e0008 */
[----:B------:R-:W-:-:S04]  /*0300*/  IMAD.HI.U32 R12, R12, R3, RZ ;  /* 0x000000030c0c7227 */ /* 0x000fc800078e00ff */
[----:B------:R-:W-:-:S04]  /*0310*/  IMAD.MOV R8, RZ, RZ, -R12 ;  /* 0x000000ffff087224 */ /* 0x000fc800078e0a0c */
[----:B------:R-:W-:Y:S02]  /*0320*/  IMAD R3, R4, R8, R3 ;  /* 0x0000000804037224 */ /* 0x000fe400078e0203 */
[----:B------:R-:W-:-:S03]  /*0330*/  IMAD.MOV.U32 R8, RZ, RZ, RZ ;  /* 0x000000ffff087224 */ /* 0x000fc600078e00ff */
[----:B------:R-:W-:-:S13]  /*0340*/  ISETP.GE.U32.AND P0, PT, R3, R4, PT ;  /* 0x000000040300720c */ /* 0x000fda0003f06070 */
[----:B------:R-:W-:Y:S01]  /*0350*/  @P0 IMAD.IADD R3, R3, 0x1, -R4 ;  /* 0x0000000103030824 */ /* 0x000fe200078e0a04 */
[----:B------:R-:W-:-:S04]  /*0360*/  @P0 IADD3 R12, PT, PT, R12, 0x1, RZ ;  /* 0x000000010c0c0810 */ /* 0x000fc80007ffe0ff */
[----:B------:R-:W-:Y:S02]  /*0370*/  ISETP.GE.U32.AND P1, PT, R3, R4, PT ;  /* 0x000000040300720c */ /* 0x000fe40003f26070 */
[----:B------:R-:W-:-:S04]  /*0380*/  SHF.R.S32.HI R3, RZ, 0x1f, R6 ;  /* 0x0000001fff037819 */ /* 0x000fc80000011406 */
[----:B------:R-:W-:-:S04]  /*0390*/  LEA.HI R6, R3, R6, RZ, 0x2 ;  /* 0x0000000603067211 */ /* 0x000fc800078f10ff */
[----:B------:R-:W-:-:S03]  /*03a0*/  SHF.R.S32.HI R6, RZ, 0x2, R6 ;  /* 0x00000002ff067819 */ /* 0x000fc60000011406 */
[----:B------:R-:W-:Y:S01]  /*03b0*/  @P1 VIADD R12, R12, 0x1 ;  /* 0x000000010c0c1836 */ /* 0x000fe20000000000 */
[----:B------:R-:W-:-:S05]  /*03c0*/  @!P2 LOP3.LUT R12, RZ, R4, RZ, 0x33, !PT ;  /* 0x00000004ff0ca212 */ /* 0x000fca00078e33ff */
[----:B------:R-:W-:-:S07]  /*03d0*/  IMAD.IADD R7, R7, 0x1, R12 ;  /* 0x0000000107077824 */ /* 0x000fce00078e020c */
.L_x_40:
[----:B------:R-:W-:Y:S01]  /*03e0*/  ISETP.GT.U32.AND P0, PT, R5, 0xff, PT ;  /* 0x000000ff0500780c */ /* 0x000fe20003f04070 */
[----:B------:R-:W-:-:S12]  /*03f0*/  BSSY.RECONVERGENT B1, `(.L_x_22) ;  /* 0x00001dc000017945 */ /* 0x000fd80003800200 */
[----:B012---:R-:W-:Y:S05]  /*0400*/  @P0 BRA `(.L_x_23) ;  /* 0x0000001c00680947 */ /* 0x007fea0003800000 */
[----:B------:R-:W-:Y:S01]  /*0410*/  LOP3.LUT R18, R7, 0x3, RZ, 0xc0, !PT ;  /* 0x0000000307127812 */ /* 0x000fe200078ec0ff */
[----:B------:R-:W-:Y:S01]  /*0420*/  BSSY.RECONVERGENT B0, `(.L_x_24) ;  /* 0x00000c8000007945 */ /* 0x000fe20003800200 */
[----:B------:R-:W-:Y:S02]  /*0430*/  MOV R3, R5 ;  /* 0x0000000500037202 */ /* 0x000fe40000000f00 */
[----:B------:R-:W-:-:S13]  /*0440*/  ISETP.NE.AND P0, PT, R18, 0x3, PT ;  /* 0x000000031200780c */ /* 0x000fda0003f05270 */
[----:B------:R-:W-:Y:S05]  /*0450*/  @!P0 BRA `(.L_x_25) ;  /* 0x0000000c00108947 */ /* 0x000fea0003800000 */
[----:B------:R-:W1:Y:S01]  /*0460*/  S2R R10, SR_CgaCtaId ;  /* 0x00000000000a7919 */ /* 0x000e620000008800 */
[----:B------:R-:W2:Y:S01]  /*0470*/  LDC R14, c[0x0][0x3a8] ;  /* 0x0000ea00ff0e7b82 */ /* 0x000ea20000000800 */
[----:B------:R-:W-:Y:S01]  /*0480*/  LOP3.LUT R12, R5, 0xf, RZ, 0xc0, !PT ;  /* 0x0000000f050c7812 */ /* 0x000fe200078ec0ff */
[----:B------:R-:W-:Y:S01]  /*0490*/  BSSY.RECONVERGENT B2, `(.L_x_26) ;  /* 0x000003f000027945 */ /* 0x000fe20003800200 */
[----:B------:R-:W-:Y:S02]  /*04a0*/  SHF.R.U32.HI R3, RZ, 0x4, R5 ;  /* 0x00000004ff037819 */ /* 0x000fe40000011605 */
[----:B------:R-:W-:Y:S01]  /*04b0*/  MOV R9, 0x400 ;  /* 0x0000040000097802 */ /* 0x000fe20000000f00 */
[----:B------:R-:W-:Y:S01]  /*04c0*/  VIADD R12, R12, UR4 ;  /* 0x000000040c0c7c36 */ /* 0x000fe20008000000 */
[----:B------:R-:W-:Y:S01]  /*04d0*/  ISETP.NE.AND P1, PT, R18, RZ, PT ;  /* 0x000000ff1200720c */ /* 0x000fe20003f25270 */
[----:B------:R-:W3:Y:S01]  /*04e0*/  LDC R15, c[0x0][0x3a4] ;  /* 0x0000e900ff0f7b82 */ /* 0x000ee20000000800 */
[----:B0-----:R-:W-:-:S02]  /*04f0*/  IMAD R21, R0, 0x10, R3 ;  /* 0x0000001000157824 */ /* 0x001fc400078e0203 */
[----:B--2---:R-:W-:Y:S02]  /*0500*/  ISETP.GE.AND P0, PT, R12, R14, PT ;  /* 0x0000000e0c00720c */ /* 0x004fe40003f06270 */
[----:B-1----:R-:W-:Y:S02]  /*0510*/  LEA R9, R10, R9, 0x18 ;  /* 0x000000090a097211 */ /* 0x002fe400078ec0ff */
[----:B------:R-:W-:Y:S02]  /*0520*/  SHF.L.U32 R10, R5, 0x1, RZ ;  /* 0x00000001050a7819 */ /* 0x000fe400000006ff */
[----:B---3--:R-:W-:Y:S01]  /*0530*/  ISETP.LT.AND P0, PT, R21, R15, !P0 ;  /* 0x0000000f1500720c */ /* 0x008fe20004701270 */
[----:B------:R-:W-:Y:S01]  /*0540*/  IMAD R3, R3, 0x20, R9 ;  /* 0x0000002003037824 */ /* 0x000fe200078e0209 */
[----:B------:R-:W-:-:S05]  /*0550*/  LOP3.LUT R10, R10, 0x1e, RZ, 0xc0, !PT ;  /* 0x0000001e0a0a7812 */ /* 0x000fca00078ec0ff */
[----:B------:R-:W-:-:S06]  /*0560*/  IMAD.IADD R3, R3, 0x1, R10 ;  /* 0x0000000103037824 */ /* 0x000fcc00078e020a */
[----:B------:R0:W-:Y:S01]  /*0570*/  @!P0 STS.U16 [R3], RZ ;  /* 0x000000ff03008388 */ /* 0x0001e20000000400 */
[----:B------:R-:W-:Y:S05]  /*0580*/  @!P0 BRA `(.L_x_27) ;  /* 0x0000000000bc8947 */ /* 0x000fea0003800000 */
[----:B------:R-:W1:Y:S01]  /*0590*/  LDC R19, c[0x0][0x3ac] ;  /* 0x0000eb00ff137b82 */ /* 0x000e620000000800 */
[----:B------:R-:W-:Y:S02]  /*05a0*/  IABS R20, R12 ;  /* 0x0000000c00147213 */ /* 0x000fe40000000000 */
[----:B-1----:R-:W-:-:S04]  /*05b0*/  IABS R13, R19 ;  /* 0x00000013000d7213 */ /* 0x002fc80000000000 */
[----:B------:R-:W1:Y:S08]  /*05c0*/  I2F.RP R16, R13 ;  /* 0x0000000d00107306 */ /* 0x000e700000209400 */
[----:B-1----:R-:W1:Y:S02]  /*05d0*/  MUFU.RCP R16, R16 ;  /* 0x0000001000107308 */ /* 0x002e640000001000 */
[----:B-1----:R-:W-:-:S06]  /*05e0*/  IADD3 R17, PT, PT, R16, 0xffffffe, RZ ;  /* 0x0ffffffe10117810 */ /* 0x002fcc0007ffe0ff */
[----:B------:R1:W2:Y:S02]  /*05f0*/  F2I.FTZ.U32.TRUNC.NTZ R11, R17 ;  /* 0x00000011000b7305 */ /* 0x0002a4000021f000 */
[----:B-1----:R-:W1:Y:S01]  /*0600*/  LDC.64 R16, c[0x0][0x380] ;  /* 0x0000e000ff107b82 */ /* 0x002e620000000a00 */
[----:B--2---:R-:W-:-:S04]  /*0610*/  IMAD.MOV R10, RZ, RZ, -R11 ;  /* 0x000000ffff0a7224 */ /* 0x004fc800078e0a0b */
[----:B------:R-:W-:Y:S02]  /*0620*/  IMAD R23, R10, R13, RZ ;  /* 0x0000000d0a177224 */ /* 0x000fe400078e02ff */
[----:B------:R-:W-:-:S04]  /*0630*/  IMAD.MOV.U32 R10, RZ, RZ, RZ ;  /* 0x000000ffff0a7224 */ /* 0x000fc800078e00ff */
[----:B------:R-:W-:Y:S01]  /*0640*/  IMAD.HI.U32 R23, R11, R23, R10 ;  /* 0x000000170b177227 */ /* 0x000fe200078e000a */
[----:B------:R-:W-:-:S05]  /*0650*/  MOV R10, R20 ;  /* 0x00000014000a7202 */ /* 0x000fca0000000f00 */
[----:B------:R-:W-:-:S04]  /*0660*/  IMAD.HI.U32 R20, R23, R10, RZ ;  /* 0x0000000a17147227 */ /* 0x000fc800078e00ff */
[----:B------:R-:W-:-:S04]  /*0670*/  IMAD.MOV R11, RZ, RZ, -R20 ;  /* 0x000000ffff0b7224 */ /* 0x000fc800078e0a14 */
[----:B------:R-:W-:-:S05]  /*0680*/  IMAD R10, R13, R11, R10 ;  /* 0x0000000b0d0a7224 */ /* 0x000fca00078e020a */
[----:B------:R-:W-:-:S13]  /*0690*/  ISETP.GT.U32.AND P3, PT, R13, R10, PT ;  /* 0x0000000a0d00720c */ /* 0x000fda0003f64070 */
[----:B------:R-:W-:Y:S01]  /*06a0*/  @!P3 IMAD.IADD R10, R10, 0x1, -R13 ;  /* 0x000000010a0ab824 */ /* 0x000fe200078e0a0d */
[----:B------:R-:W-:Y:S02]  /*06b0*/  @!P3 IADD3 R20, PT, PT, R20, 0x1, RZ ;  /* 0x000000011414b810 */ /* 0x000fe40007ffe0ff */
[----:B------:R-:W-:Y:S02]  /*06c0*/  ISETP.NE.AND P3, PT, R19, RZ, PT ;  /* 0x000000ff1300720c */ /* 0x000fe40003f65270 */
[----:B------:R-:W-:Y:S02]  /*06d0*/  ISETP.GE.U32.AND P2, PT, R10, R13, PT ;  /* 0x0000000d0a00720c */ /* 0x000fe40003f46070 */
[----:B------:R-:W-:Y:S02]  /*06e0*/  SHF.R.U32.HI R10, RZ, 0x2, R12 ;  /* 0x00000002ff0a7819 */ /* 0x000fe4000001160c */
[----:B------:R-:W-:-:S03]  /*06f0*/  LOP3.LUT R12, R12, R19, RZ, 0x3c, !PT ;  /* 0x000000130c0c7212 */ /* 0x000fc600078e3cff */
[----:B------:R-:W-:Y:S01]  /*0700*/  IMAD R13, R21, R6, R10 ;  /* 0x00000006150d7224 */ /* 0x000fe200078e020a */
[----:B------:R-:W-:Y:S01]  /*0710*/  ISETP.GE.AND P0, PT, R12, RZ, PT ;  /* 0x000000ff0c00720c */ /* 0x000fe20003f06270 */
[----:B------:R-:W2:Y:S02]  /*0720*/  LDC.64 R10, c[0x0][0x390] ;  /* 0x0000e400ff0a7b82 */ /* 0x000ea40000000a00 */
[----:B-1----:R-:W-:-:S04]  /*0730*/  IMAD.WIDE.U32 R16, R13, 0x4, R16 ;  /* 0x000000040d107825 */ /* 0x002fc800078e0010 */
[----:B------:R-:W-:Y:S02]  /*0740*/  @P2 VIADD R20, R20, 0x1 ;  /* 0x0000000114142836 */ /* 0x000fe40000000000 */
[----:B------:R-:W1:Y:S01]  /*0750*/  LDC.64 R12, c[0x0][0x388] ;  /* 0x0000e200ff0c7b82 */ /* 0x000e620000000a00 */
[----:B------:R-:W3:Y:S03]  /*0760*/  LDG.E.CONSTANT R16, desc[UR8][R16.64] ;  /* 0x0000000810107981 */ /* 0x000ee6000c1e9900 */
[----:B------:R-:W-:Y:S01]  /*0770*/  @!P0 IMAD.MOV R20, RZ, RZ, -R20 ;  /* 0x000000ffff148224 */ /* 0x000fe200078e0a14 */
[----:B------:R-:W-:-:S05]  /*0780*/  @!P3 LOP3.LUT R20, RZ, R19, RZ, 0x33, !PT ;  /* 0x00000013ff14b212 */ /* 0x000fca00078e33ff */
[----:B------:R-:W-:-:S04]  /*0790*/  IMAD R21, R2, R21, R20 ;  /* 0x0000001502157224 */ /* 0x000fc800078e0214 */
[----:B--2---:R-:W-:-:S06]  /*07a0*/  IMAD.WIDE R10, R21, 0x2, R10 ;  /* 0x00000002150a7825 */ /* 0x004fcc00078e020a */
[----:B------:R-:W2:Y:S01]  /*07b0*/  LDG.E.U16.CONSTANT R10, desc[UR8][R10.64] ;  /* 0x000000080a0a7981 */ /* 0x000ea2000c1e9500 */
[----:B-1----:R-:W-:-:S06]  /*07c0*/  IMAD.WIDE R12, R21, 0x2, R12 ;  /* 0x00000002150c7825 */ /* 0x002fcc00078e020c */
[----:B------:R-:W4:Y:S01]  /*07d0*/  LDG.E.U16.CONSTANT R13, desc[UR8][R12.64] ;  /* 0x000000080c0d7981 */ /* 0x000f22000c1e9500 */
[----:B------:R-:W-:-:S04]  /*07e0*/  SHF.L.U32 R19, R5, 0x3, RZ ;  /* 0x0000000305137819 */ /* 0x000fc800000006ff */
[----:B------:R-:W-:-:S04]  /*07f0*/  LOP3.LUT R19, R19, 0x18, RZ, 0xc0, !PT ;  /* 0x0000001813137812 */ /* 0x000fc800078ec0ff */
[----:B---3--:R-:W-:-:S04]  /*0800*/  SHF.R.S32.HI R16, RZ, R19, R16 ;  /* 0x00000013ff107219 */ /* 0x008fc80000011410 */
[----:B------:R-:W-:-:S04]  /*0810*/  LOP3.LUT R16, R16, 0xff, RZ, 0xc0, !PT ;  /* 0x000000ff10107812 */ /* 0x000fc800078ec0ff */
[----:B------:R-:W2:Y:S02]  /*0820*/  I2F.F16 R17, R16 ;  /* 0x0000001000117306 */ /* 0x000ea40000200c00 */
[----:B--2---:R-:W-:-:S04]  /*0830*/  HADD2 R17, R17.H0_H0, -R10.H0_H0 ;  /* 0xa000000a11117230 */ /* 0x004fc80000000800 */
[----:B----4-:R-:W-:-:S05]  /*0840*/  HMUL2 R13, R13.H0_H0, R17.H0_H0 ;  /* 0x200000110d0d7232 */ /* 0x010fca0000000800 */
[----:B------:R1:W-:Y:S01]  /*0850*/  STS.U16 [R3], R13 ;  /* 0x0000000d03007388 */ /* 0x0003e20000000400 */
[----:B------:R-:W-:-:S05]  /*0860*/  HADD2.F32 R11, -RZ, R13.H0_H0 ;  /* 0x2000000dff0b7230 */ /* 0x000fca0000004100 */
[----:B------:R-:W-:-:S07]  /*0870*/  FADD R8, R8, R11 ;  /* 0x0000000b08087221 */ /* 0x000fce0000000000 */
.L_x_27:
[----:B------:R-:W-:Y:S05]  /*0880*/  BSYNC.RECONVERGENT B2 ;  /* 0x0000000000027941 */ /* 0x000fea0003800200 */
.L_x_26:
[----:B------:R-:W-:-:S04]  /*0890*/  IMAD.IADD R21, R5, 0x1, R4 ;  /* 0x0000000105157824 */ /* 0x000fc800078e0204 */
[----:B01----:R-:W-:Y:S01]  /*08a0*/  IMAD.MOV.U32 R3, RZ, RZ, R21 ;  /* 0x000000ffff037224 */ /* 0x003fe200078e0015 */
[----:B------:R-:W-:Y:S06]  /*08b0*/  @!P1 BRA `(.L_x_25) ;  /* 0x0000000400f89947 */ /* 0x000fec0003800000 */
[C---:B------:R-:W-:Y:S01]  /*08c0*/  LOP3.LUT R13, R21.reuse, 0xf, RZ, 0xc0, !PT ;  /* 0x0000000f150d7812 */ /* 0x040fe200078ec0ff */
[----:B------:R-:W-:Y:S01]  /*08d0*/  IMAD.SHL.U32 R10, R21, 0x2, RZ ;  /* 0x00000002150a7824 */ /* 0x000fe200078e00ff */
[----:B------:R-:W-:Y:S01]  /*08e0*/  SHF.R.U32.HI R3, RZ, 0x4, R21 ;  /* 0x00000004ff037819 */ /* 0x000fe20000011615 */
[----:B------:R-:W-:Y:S01]  /*08f0*/  BSSY.RECONVERGENT B2, `(.L_x_28) ;  /* 0x000003b000027945 */ /* 0x000fe20003800200 */
[----:B------:R-:W-:Y:S01]  /*0900*/  IADD3 R13, PT, PT, R13, UR4, RZ ;  /* 0x000000040d0d7c10 */ /* 0x000fe2000fffe0ff */
[----:B------:R-:W-:Y:S01]  /*0910*/  IMAD.IADD R19, R21, 0x1, R4 ;  /* 0x0000000115137824 */ /* 0x000fe200078e0204 */
[----:B------:R-:W-:Y:S01]  /*0920*/  LOP3.LUT R10, R10, 0x1e, RZ, 0xc0, !PT ;  /* 0x0000001e0a0a7812 */ /* 0x000fe200078ec0ff */
[----:B------:R-:W-:Y:S01]  /*0930*/  IMAD R23, R0, 0x10, R3 ;  /* 0x0000001000177824 */ /* 0x000fe200078e0203 */
[----:B------:R-:W-:Y:S02]  /*0940*/  ISETP.GE.AND P0, PT, R13, R14, PT ;  /* 0x0000000e0d00720c */ /* 0x000fe40003f06270 */
[----:B------:R-:W-:-:S02]  /*0950*/  LEA R3, R3, R9, 0x5 ;  /* 0x0000000903037211 */ /* 0x000fc400078e28ff */
[----:B------:R-:W-:Y:S02]  /*0960*/  ISETP.LT.AND P0, PT, R23, R15, !P0 ;  /* 0x0000000f1700720c */ /* 0x000fe40004701270 */
[----:B------:R-:W-:Y:S01]  /*0970*/  ISETP.NE.AND P1, PT, R18, 0x1, PT ;  /* 0x000000011200780c */ /* 0x000fe20003f25270 */
[----:B------:R-:W-:-:S10]  /*0980*/  IMAD.IADD R3, R3, 0x1, R10 ;  /* 0x0000000103037824 */ /* 0x000fd400078e020a */
[----:B------:R0:W-:Y:S01]  /*0990*/  @!P0 STS.U16 [R3], RZ ;  /* 0x000000ff03008388 */ /* 0x0001e20000000400 */
[----:B------:R-:W-:Y:S05]  /*09a0*/  @!P0 BRA `(.L_x_29) ;  /* 0x0000000000bc8947 */ /* 0x000fea0003800000 */
[----:B------:R-:W1:Y:S01]  /*09b0*/  LDC R18, c[0x0][0x3ac] ;  /* 0x0000eb00ff127b82 */ /* 0x000e620000000800 */
[----:B------:R-:W-:Y:S01]  /*09c0*/  IMAD.MOV.U32 R10, RZ, RZ, RZ ;  /* 0x000000ffff0a7224 */ /* 0x000fe200078e00ff */
        /* <DEDUP_REMOVED lines=8> */
[----:B------:R-:W-:-:S04]  /*0a50*/  IMAD R25, R25, R12, RZ ;  /* 0x0000000c19197224 */ /* 0x000fc800078e02ff */
[----:B------:R-:W-:Y:S01]  /*0a60*/  IMAD.HI.U32 R10, R11, R25, R10 ;  /* 0x000000190b0a7227 */ /* 0x000fe200078e000a */
[----:B------:R-:W-:-:S05]  /*0a70*/  MOV R11, R20 ;  /* 0x00000014000b7202 */ /* 0x000fca0000000f00 */
[----:B------:R-:W-:-:S04]  /*0a80*/  IMAD.HI.U32 R20, R10, R11, RZ ;  /* 0x0000000b0a147227 */ /* 0x000fc800078e00ff */
[----:B------:R-:W-:-:S04]  /*0a90*/  IMAD.MOV R10, RZ, RZ, -R20 ;  /* 0x000000ffff0a7224 */ /* 0x000fc800078e0a14 */
[----:B------:R-:W-:Y:S01]  /*0aa0*/  IMAD R11, R12, R10, R11 ;  /* 0x0000000a0c0b7224 */ /* 0x000fe200078e020b */
[----:B------:R-:W-:-:S04]  /*0ab0*/  SHF.R.U32.HI R10, RZ, 0x2, R13 ;  /* 0x00000002ff0a7819 */ /* 0x000fc8000001160d */
[----:B------:R-:W-:-:S13]  /*0ac0*/  ISETP.GT.U32.AND P3, PT, R12, R11, PT ;  /* 0x0000000b0c00720c */ /* 0x000fda0003f64070 */
[----:B------:R-:W-:Y:S01]  /*0ad0*/  @!P3 IMAD.IADD R11, R11, 0x1, -R12 ;  /* 0x000000010b0bb824 */ /* 0x000fe200078e0a0c */
[----:B------:R-:W-:Y:S02]  /*0ae0*/  @!P3 IADD3 R20, PT, PT, R20, 0x1, RZ ;  /* 0x000000011414b810 */ /* 0x000fe40007ffe0ff */
[----:B------:R-:W-:Y:S02]  /*0af0*/  ISETP.NE.AND P3, PT, R18, RZ, PT ;  /* 0x000000ff1200720c */ /* 0x000fe40003f65270 */
[----:B------:R-:W-:Y:S02]  /*0b00*/  ISETP.GE.U32.AND P2, PT, R11, R12, PT ;  /* 0x0000000c0b00720c */ /* 0x000fe40003f46070 */
[----:B------:R-:W-:Y:S01]  /*0b10*/  LOP3.LUT R11, R13, R18, RZ, 0x3c, !PT ;  /* 0x000000120d0b7212 */ /* 0x000fe200078e3cff */
[----:B------:R-:W-:-:S03]  /*0b20*/  IMAD R13, R23, R6, R10 ;  /* 0x00000006170d7224 */ /* 0x000fc600078e020a */
[----:B------:R-:W-:Y:S01]  /*0b30*/  ISETP.GE.AND P0, PT, R11, RZ, PT ;  /* 0x000000ff0b00720c */ /* 0x000fe20003f06270 */
[----:B-1----:R-:W-:Y:S01]  /*0b40*/  IMAD.WIDE.U32 R16, R13, 0x4, R16 ;  /* 0x000000040d107825 */ /* 0x002fe200078e0010 */
[----:B------:R-:W1:Y:S05]  /*0b50*/  LDC.64 R10, c[0x0][0x390] ;  /* 0x0000e400ff0a7b82 */ /* 0x000e6a0000000a00 */
[----:B------:R-:W2:Y:S01]  /*0b60*/  LDG.E.CONSTANT R16, desc[UR8][R16.64] ;  /* 0x0000000810107981 */ /* 0x000ea2000c1e9900 */
[----:B------:R-:W-:Y:S02]  /*0b70*/  @P2 VIADD R20, R20, 0x1 ;  /* 0x0000000114142836 */ /* 0x000fe40000000000 */
[----:B------:R-:W3:Y:S03]  /*0b80*/  LDC.64 R12, c[0x0][0x388] ;  /* 0x0000e200ff0c7b82 */ /* 0x000ee60000000a00 */
[----:B------:R-:W-:Y:S01]  /*0b90*/  @!P0 IMAD.MOV R20, RZ, RZ, -R20 ;  /* 0x000000ffff148224 */ /* 0x000fe200078e0a14 */
[----:B------:R-:W-:-:S05]  /*0ba0*/  @!P3 LOP3.LUT R20, RZ, R18, RZ, 0x33, !PT ;  /* 0x00000012ff14b212 */ /* 0x000fca00078e33ff */
[----:B------:R-:W-:-:S04]  /*0bb0*/  IMAD R23, R2, R23, R20 ;  /* 0x0000001702177224 */ /* 0x000fc800078e0214 */
[----:B-1----:R-:W-:-:S06]  /*0bc0*/  IMAD.WIDE R10, R23, 0x2, R10 ;  /* 0x00000002170a7825 */ /* 0x002fcc00078e020a */
[----:B------:R-:W4:Y:S01]  /*0bd0*/  LDG.E.U16.CONSTANT R10, desc[UR8][R10.64] ;  /* 0x000000080a0a7981 */ /* 0x000f22000c1e9500 */
[----:B---3--:R-:W-:-:S06]  /*0be0*/  IMAD.WIDE R12, R23, 0x2, R12 ;  /* 0x00000002170c7825 */ /* 0x008fcc00078e020c */
[----:B------:R-:W3:Y:S01]  /*0bf0*/  LDG.E.U16.CONSTANT R13, desc[UR8][R12.64] ;  /* 0x000000080c0d7981 */ /* 0x000ee2000c1e9500 */
[----:B------:R-:W-:-:S04]  /*0c00*/  SHF.L.U32 R21, R21, 0x3, RZ ;  /* 0x0000000315157819 */ /* 0x000fc800000006ff */
[----:B------:R-:W-:-:S04]  /*0c10*/  LOP3.LUT R21, R21, 0x18, RZ, 0xc0, !PT ;  /* 0x0000001815157812 */ /* 0x000fc800078ec0ff */
[----:B--2---:R-:W-:-:S04]  /*0c20*/  SHF.R.S32.HI R16, RZ, R21, R16 ;  /* 0x00000015ff107219 */ /* 0x004fc80000011410 */
[----:B------:R-:W-:-:S04]  /*0c30*/  LOP3.LUT R16, R16, 0xff, RZ, 0xc0, !PT ;  /* 0x000000ff10107812 */ /* 0x000fc800078ec0ff */
[----:B------:R-:W4:Y:S02]  /*0c40*/  I2F.F16 R17, R16 ;  /* 0x0000001000117306 */ /* 0x000f240000200c00 */
[----:B----4-:R-:W-:-:S04]  /*0c50*/  HADD2 R17, R17.H0_H0, -R10.H0_H0 ;  /* 0xa000000a11117230 */ /* 0x010fc80000000800 */
[----:B---3--:R-:W-:-:S05]  /*0c60*/  HMUL2 R13, R13.H0_H0, R17.H0_H0 ;  /* 0x200000110d0d7232 */ /* 0x008fca0000000800 */
[----:B------:R1:W-:Y:S01]  /*0c70*/  STS.U16 [R3], R13 ;  /* 0x0000000d03007388 */ /* 0x0003e20000000400 */
[----:B------:R-:W-:-:S05]  /*0c80*/  HADD2.F32 R11, -RZ, R13.H0_H0 ;  /* 0x2000000dff0b7230 */ /* 0x000fca0000004100 */
[----:B------:R-:W-:-:S07]  /*0c90*/  FADD R8, R8, R11 ;  /* 0x0000000b08087221 */ /* 0x000fce0000000000 */
.L_x_29:
[----:B------:R-:W-:Y:S05]  /*0ca0*/  BSYNC.RECONVERGENT B2 ;  /* 0x0000000000027941 */ /* 0x000fea0003800200 */
.L_x_28:
[----:B01----:R-:W-:Y:S01]  /*0cb0*/  IMAD.MOV.U32 R3, RZ, RZ, R19 ;  /* 0x000000ffff037224 */ /* 0x003fe200078e0013 */
[----:B------:R-:W-:Y:S06]  /*0cc0*/  @!P1 BRA `(.L_x_25) ;  /* 0x0000000000f49947 */ /* 0x000fec0003800000 */
[C---:B------:R-:W-:Y:S01]  /*0cd0*/  LOP3.LUT R21, R19.reuse, 0xf, RZ, 0xc0, !PT ;  /* 0x0000000f13157812 */ /* 0x040fe200078ec0ff */
[----:B------:R-:W-:Y:S01]  /*0ce0*/  IMAD.SHL.U32 R10, R19, 0x2, RZ ;  /* 0x00000002130a7824 */ /* 0x000fe200078e00ff */
[----:B------:R-:W-:-:S03]  /*0cf0*/  SHF.R.U32.HI R3, RZ, 0x4, R19 ;  /* 0x00000004ff037819 */ /* 0x000fc60000011613 */
[----:B------:R-:W-:Y:S01]  /*0d00*/  VIADD R21, R21, UR4 ;  /* 0x0000000415157c36 */ /* 0x000fe20008000000 */
[----:B------:R-:W-:Y:S01]  /*0d10*/  LEA R17, R0, R3, 0x4 ;  /* 0x0000000300117211 */ /* 0x000fe200078e20ff */
[----:B------:R-:W-:Y:S01]  /*0d20*/  IMAD R9, R3, 0x20, R9 ;  /* 0x0000002003097824 */ /* 0x000fe200078e0209 */
[----:B------:R-:W-:Y:S01]  /*0d30*/  LOP3.LUT R10, R10, 0x1e, RZ, 0xc0, !PT ;  /* 0x0000001e0a0a7812 */ /* 0x000fe200078ec0ff */
[----:B------:R-:W-:Y:S01]  /*0d40*/  IMAD.IADD R3, R19, 0x1, R4 ;  /* 0x0000000113037824 */ /* 0x000fe200078e0204 */
[----:B------:R-:W-:Y:S02]  /*0d50*/  ISETP.GE.AND P0, PT, R21, R14, PT ;  /* 0x0000000e1500720c */ /* 0x000fe40003f06270 */
[----:B------:R-:W-:Y:S02]  /*0d60*/  IADD3 R9, PT, PT, R9, R10, RZ ;  /* 0x0000000a09097210 */ /* 0x000fe40007ffe0ff */
[----:B------:R-:W-:-:S13]  /*0d70*/  ISETP.LT.AND P0, PT, R17, R15, !P0 ;  /* 0x0000000f1100720c */ /* 0x000fda0004701270 */
[----:B------:R1:W-:Y:S01]  /*0d80*/  @!P0 STS.U16 [R9], RZ ;  /* 0x000000ff09008388 */ /* 0x0003e20000000400 */
[----:B------:R-:W-:Y:S05]  /*0d90*/  @!P0 BRA `(.L_x_25) ;  /* 0x0000000000c08947 */ /* 0x000fea0003800000 */
[----:B------:R-:W0:Y:S01]  /*0da0*/  LDC R16, c[0x0][0x3ac] ;  /* 0x0000eb00ff107b82 */ /* 0x000e220000000800 */
[----:B------:R-:W-:Y:S01]  /*0db0*/  IMAD.MOV.U32 R10, RZ, RZ, RZ ;  /* 0x000000ffff0a7224 */ /* 0x000fe200078e00ff */
[----:B------:R-:W-:Y:S02]  /*0dc0*/  IABS R18, R21 ;  /* 0x0000001500127213 */ /* 0x000fe40000000000 */
[----:B0-----:R-:W-:-:S04]  /*0dd0*/  IABS R14, R16 ;  /* 0x00000010000e7213 */ /* 0x001fc80000000000 */
[----:B------:R-:W0:Y:S08]  /*0de0*/  I2F.RP R12, R14 ;  /* 0x0000000e000c7306 */ /* 0x000e300000209400 */
[----:B0-----:R-:W0:Y:S02]  /*0df0*/  MUFU.RCP R12, R12 ;  /* 0x0000000c000c7308 */ /* 0x001e240000001000 */
[----:B0-----:R-:W-:-:S06]  /*0e00*/  VIADD R13, R12, 0xffffffe ;  /* 0x0ffffffe0c0d7836 */ /* 0x001fcc0000000000 */
[----:B------:R0:W2:Y:S02]  /*0e10*/  F2I.FTZ.U32.TRUNC.NTZ R11, R13 ;  /* 0x0000000d000b7305 */ /* 0x0000a4000021f000 */
[----:B0-----:R-:W0:Y:S01]  /*0e20*/  LDC.64 R12, c[0x0][0x380] ;  /* 0x0000e000ff0c7b82 */ /* 0x001e220000000a00 */
[----:B--2---:R-:W-:-:S05]  /*0e30*/  IADD3 R15, PT, PT, RZ, -R11, RZ ;  /* 0x8000000bff0f7210 */ /* 0x004fca0007ffe0ff */
[----:B------:R-:W-:-:S04]  /*0e40*/  IMAD R15, R15, R14, RZ ;  /* 0x0000000e0f0f7224 */ /* 0x000fc800078e02ff */
[----:B------:R-:W-:-:S04]  /*0e50*/  IMAD.HI.U32 R10, R11, R15, R10 ;  /* 0x0000000f0b0a7227 */ /* 0x000fc800078e000a */
[----:B------:R-:W-:-:S04]  /*0e60*/  IMAD.MOV.U32 R11, RZ, RZ, R18 ;  /* 0x000000ffff0b7224 */ /* 0x000fc800078e0012 */
[----:B------:R-:W-:-:S05]  /*0e70*/  IMAD.HI.U32 R18, R10, R11, RZ ;  /* 0x0000000b0a127227 */ /* 0x000fca00078e00ff */
[----:B------:R-:W-:-:S05]  /*0e80*/  IADD3 R10, PT, PT, -R18, RZ, RZ ;  /* 0x000000ff120a7210 */ /* 0x000fca0007ffe1ff */
[C---:B------:R-:W-:Y:S01]  /*0e90*/  IMAD R11, R14.reuse, R10, R11 ;  /* 0x0000000a0e0b7224 */ /* 0x040fe200078e020b */
[----:B------:R-:W-:Y:S02]  /*0ea0*/  SHF.R.U32.HI R10, RZ, 0x2, R21 ;  /* 0x00000002ff0a7819 */ /* 0x000fe40000011615 */
[----:B------:R-:W-:Y:S02]  /*0eb0*/  LOP3.LUT R21, R21, R16, RZ, 0x3c, !PT ;  /* 0x0000001015157212 */ /* 0x000fe400078e3cff */
[----:B------:R-:W-:Y:S01]  /*0ec0*/  ISETP.GT.U32.AND P1, PT, R14, R11, PT ;  /* 0x0000000b0e00720c */ /* 0x000fe20003f24070 */
[----:B------:R-:W-:Y:S01]  /*0ed0*/  IMAD R15, R17, R6, R10 ;  /* 0x00000006110f7224 */ /* 0x000fe200078e020a */
[----:B------:R-:W-:-:S03]  /*0ee0*/  ISETP.GE.AND P2, PT, R21, RZ, PT ;  /* 0x000000ff1500720c */ /* 0x000fc60003f46270 */
[----:B0-----:R-:W-:-:S06]  /*0ef0*/  IMAD.WIDE.U32 R12, R15, 0x4, R12 ;  /* 0x000000040f0c7825 */ /* 0x001fcc00078e000c */
[----:B------:R-:W2:Y:S02]  /*0f00*/  LDG.E.CONSTANT R12, desc[UR8][R12.64] ;  /* 0x000000080c0c7981 */ /* 0x000ea4000c1e9900 */
[----:B------:R-:W-:Y:S02]  /*0f10*/  @!P1 IMAD.IADD R11, R11, 0x1, -R14 ;  /* 0x000000010b0b9824 */ /* 0x000fe400078e0a0e */
[----:B------:R-:W-:Y:S01]  /*0f20*/  @!P1 VIADD R18, R18, 0x1 ;  /* 0x0000000112129836 */ /* 0x000fe20000000000 */
[----:B------:R-:W-:Y:S02]  /*0f30*/  ISETP.NE.AND P1, PT, R16, RZ, PT ;  /* 0x000000ff1000720c */ /* 0x000fe40003f25270 */
[----:B------:R-:W-:Y:S02]  /*0f40*/  ISETP.GE.U32.AND P0, PT, R11, R14, PT ;  /* 0x0000000e0b00720c */ /* 0x000fe40003f06070 */
[----:B------:R-:W0:Y:S08]  /*0f50*/  LDC.64 R10, c[0x0][0x390] ;  /* 0x0000e400ff0a7b82 */ /* 0x000e300000000a00 */
[----:B------:R-:W3:Y:S03]  /*0f60*/  LDC.64 R14, c[0x0][0x388] ;  /* 0x0000e200ff0e7b82 */ /* 0x000ee60000000a00 */
[----:B------:R-:W-:-:S05]  /*0f70*/  @P0 IADD3 R18, PT, PT, R18, 0x1, RZ ;  /* 0x0000000112120810 */ /* 0x000fca0007ffe0ff */
[----:B------:R-:W-:Y:S01]  /*0f80*/  @!P2 IMAD.MOV R18, RZ, RZ, -R18 ;  /* 0x000000ffff12a224 */ /* 0x000fe200078e0a12 */
[----:B------:R-:W-:-:S05]  /*0f90*/  @!P1 LOP3.LUT R18, RZ, R16, RZ, 0x33, !PT ;  /* 0x00000010ff129212 */ /* 0x000fca00078e33ff */
[----:B------:R-:W-:-:S04]  /*0fa0*/  IMAD R17, R2, R17, R18 ;  /* 0x0000001102117224 */ /* 0x000fc800078e0212 */
[----:B0-----:R-:W-:-:S04]  /*0fb0*/  IMAD.WIDE R10, R17, 0x2, R10 ;  /* 0x00000002110a7825 */ /* 0x001fc800078e020a */
[----:B---3--:R-:W-:Y:S02]  /*0fc0*/  IMAD.WIDE R14, R17, 0x2, R14 ;  /* 0x00000002110e7825 */ /* 0x008fe400078e020e */
[----:B------:R-:W3:Y:S04]  /*0fd0*/  LDG.E.U16.CONSTANT R10, desc[UR8][R10.64] ;  /* 0x000000080a0a7981 */ /* 0x000ee8000c1e9500 */
[----:B------:R-:W4:Y:S01]  /*0fe0*/  LDG.E.U16.CONSTANT R15, desc[UR8][R14.64] ;  /* 0x000000080e0f7981 */ /* 0x000f22000c1e9500 */
[----:B------:R-:W-:-:S05]  /*0ff0*/  IMAD.SHL.U32 R16, R19, 0x8, RZ ;  /* 0x0000000813107824 */ /* 0x000fca00078e00ff */
[----:B------:R-:W-:-:S04]  /*1000*/  LOP3.LUT R17, R16, 0x18, RZ, 0xc0, !PT ;  /* 0x0000001810117812 */ /* 0x000fc800078ec0ff */
[----:B--2---:R-:W-:-:S04]  /*1010*/  SHF.R.S32.HI R12, RZ, R17, R12 ;  /* 0x00000011ff0c7219 */ /* 0x004fc8000001140c */
[----:B------:R-:W-:-:S04]  /*1020*/  LOP3.LUT R12, R12, 0xff, RZ, 0xc0, !PT ;  /* 0x000000ff0c0c7812 */ /* 0x000fc800078ec0ff */
[----:B------:R-:W3:Y:S02]  /*1030*/  I2F.F16 R13, R12 ;  /* 0x0000000c000d7306 */ /* 0x000ee40000200c00 */
[----:B---3--:R-:W-:-:S04]  /*1040*/  HADD2 R13, R13.H0_H0, -R10.H0_H0 ;  /* 0xa000000a0d0d7230 */ /* 0x008fc80000000800 */
[----:B----4-:R-:W-:-:S05]  /*1050*/  HMUL2 R13, R15.H0_H0, R13.H0_H0 ;  /* 0x2000000d0f0d7232 */ /* 0x010fca0000000800 */
[----:B------:R-:W-:-:S05]  /*1060*/  PRMT R11, R13, 0x7610, R11 ;  /* 0x000076100d0b7816 */ /* 0x000fca000000000b */
[----:B------:R2:W-:Y:S01]  /*1070*/  STS.U16 [R9], R11 ;  /* 0x0000000b09007388 */ /* 0x0005e20000000400 */
[----:B------:R-:W-:-:S05]  /*1080*/  HADD2.F32 R13, -RZ, R13.H0_H0 ;  /* 0x2000000dff0d7230 */ /* 0x000fca0000004100 */
[----:B------:R-:W-:-:S07]  /*1090*/  FADD R8, R8, R13 ;  /* 0x0000000d08087221 */ /* 0x000fce0000000000 */
.L_x_25:
[----:B------:R-:W-:Y:S05]  /*10a0*/  BSYNC.RECONVERGENT B0 ;  /* 0x0000000000007941 */ /* 0x000fea0003800200 */
.L_x_24:
[----:B------:R-:W-:-:S13]  /*10b0*/  ISETP.GE.U32.AND P0, PT, R7, 0x3, PT ;  /* 0x000000030700780c */ /* 0x000fda0003f06070 */
[----:B------:R-:W-:Y:S05]  /*10c0*/  @!P0 BRA `(.L_x_23) ;  /* 0x0000001000388947 */ /* 0x000fea0003800000 */
[C---:B-12---:R-:W-:Y:S01]  /*10d0*/  SHF.L.U32 R9, R3.reuse, 0x3, RZ ;  /* 0x0000000303097819 */ /* 0x046fe200000006ff */
[----:B------:R-:W-:Y:S02]  /*10e0*/  IMAD.IADD R13, R3, 0x1, R4 ;  /* 0x00000001030d7824 */ /* 0x000fe400078e0204 */
[C-C-:B------:R-:W-:Y:S01]  /*10f0*/  IMAD R11, R4.reuse, 0x2, R3.reuse ;  /* 0x00000002040b7824 */ /* 0x140fe200078e0203 */
[C---:B------:R-:W-:Y:S01]  /*1100*/  LEA R17, R4.reuse, R9, 0x4 ;  /* 0x0000000904117211 */ /* 0x040fe200078e20ff */
[C---:B------:R-:W-:Y:S02]  /*1110*/  IMAD R15, R4.reuse, 0x3, R3 ;  /* 0x00000003040f7824 */ /* 0x040fe400078e0203 */
[----:B------:R-:W-:Y:S02]  /*1120*/  IMAD R23, R4, 0x18, R9 ;  /* 0x0000001804177824 */ /* 0x000fe400078e0209 */
[----:B------:R-:W-:-:S07]  /*1130*/  IMAD.SHL.U32 R25, R13, 0x8, RZ ;  /* 0x000000080d197824 */ /* 0x000fce00078e00ff */
.L_x_39:
[----:B-1----:R-:W1:Y:S01]  /*1140*/  LDC R14, c[0x0][0x3a8] ;  /* 0x0000ea00ff0e7b82 */ /* 0x002e620000000800 */
[----:B------:R-:W-:Y:S01]  /*1150*/  LOP3.LUT R12, R3, 0xf, RZ, 0xc0, !PT ;  /* 0x0000000f030c7812 */ /* 0x000fe200078ec0ff */
[----:B------:R-:W-:Y:S01]  /*1160*/  BSSY.RECONVERGENT B0, `(.L_x_30) ;  /* 0x0000045000007945 */ /* 0x000fe20003800200 */
[----:B------:R-:W-:-:S03]  /*1170*/  SHF.R.U32.HI R27, RZ, 0x4, R3 ;  /* 0x00000004ff1b7819 */ /* 0x000fc60000011603 */
[----:B------:R-:W-:Y:S01]  /*1180*/  VIADD R21, R12, UR4 ;  /* 0x000000040c157c36 */ /* 0x000fe20008000000 */
[----:B0-----:R-:W-:Y:S01]  /*1190*/  LEA R29, R0, R27, 0x4 ;  /* 0x0000001b001d7211 */ /* 0x001fe200078e20ff */
[----:B------:R-:W0:Y:S03]  /*11a0*/  LDC R16, c[0x0][0x3a4] ;  /* 0x0000e900ff107b82 */ /* 0x000e260000000800 */
[----:B-1----:R-:W-:-:S04]  /*11b0*/  ISETP.GE.AND P0, PT, R21, R14, PT ;  /* 0x0000000e1500720c */ /* 0x002fc80003f06270 */
[----:B0-----:R-:W-:-:S13]  /*11c0*/  ISETP.GE.OR P0, PT, R29, R16, P0 ;  /* 0x000000101d00720c */ /* 0x001fda0000706670 */
[----:B------:R-:W-:Y:S05]  /*11d0*/  @P0 BRA `(.L_x_31) ;  /* 0x0000000000d80947 */ /* 0x000fea0003800000 */
[----:B------:R-:W0:Y:S01]  /*11e0*/  LDC R20, c[0x0][0x3ac] ;  /* 0x0000eb00ff147b82 */ /* 0x000e220000000800 */
[----:B------:R-:W-:Y:S01]  /*11f0*/  HFMA2 R18, -RZ, RZ, 0, 0 ;  /* 0x00000000ff127431 */ /* 0x000fe200000001ff */
[----:B0-----:R-:W-:-:S04]  /*1200*/  IABS R22, R20 ;  /* 0x0000001400167213 */ /* 0x001fc80000000000 */
[----:B------:R-:W0:Y:S08]  /*1210*/  I2F.RP R24, R22 ;  /* 0x0000001600187306 */ /* 0x000e300000209400 */
[----:B0-----:R-:W0:Y:S02]  /*1220*/  MUFU.RCP R24, R24 ;  /* 0x0000001800187308 */ /* 0x001e240000001000 */
[----:B0-----:R-:W-:-:S06]  /*1230*/  VIADD R26, R24, 0xffffffe ;  /* 0x0ffffffe181a7836 */ /* 0x001fcc0000000000 */
[----:B------:R-:W0:Y:S02]  /*1240*/  F2I.FTZ.U32.TRUNC.NTZ R19, R26 ;  /* 0x0000001a00137305 */ /* 0x000e24000021f000 */
[----:B0-----:R-:W-:-:S04]  /*1250*/  IMAD.MOV R10, RZ, RZ, -R19 ;  /* 0x000000ffff0a7224 */ /* 0x001fc800078e0a13 */
[----:B------:R-:W-:-:S04]  /*1260*/  IMAD R10, R10, R22, RZ ;  /* 0x000000160a0a7224 */ /* 0x000fc800078e02ff */
[----:B------:R-:W-:Y:S01]  /*1270*/  IMAD.HI.U32 R10, R19, R10, R18 ;  /* 0x0000000a130a7227 */ /* 0x000fe200078e0012 */
[----:B------:R-:W-:Y:S02]  /*1280*/  IABS R19, R21 ;  /* 0x0000001500137213 */ /* 0x000fe40000000000 */
[----:B------:R-:W-:Y:S02]  /*1290*/  LOP3.LUT R18, R21, R20, RZ, 0x3c, !PT ;  /* 0x0000001415127212 */ /* 0x000fe400078e3cff */
[----:B------:R-:W-:Y:S01]  /*12a0*/  SHF.R.U32.HI R21, RZ, 0x2, R21 ;  /* 0x00000002ff157819 */ /* 0x000fe20000011615 */
[----:B------:R-:W-:Y:S01]  /*12b0*/  IMAD.HI.U32 R10, R10, R19, RZ ;  /* 0x000000130a0a7227 */ /* 0x000fe200078e00ff */
[----:B------:R-:W-:-:S03]  /*12c0*/  ISETP.GE.AND P2, PT, R18, RZ, PT ;  /* 0x000000ff1200720c */ /* 0x000fc60003f46270 */
[----:B------:R-:W-:Y:S02]  /*12d0*/  IMAD.MOV R18, RZ, RZ, -R10 ;  /* 0x000000ffff127224 */ /* 0x000fe400078e0a0a */
[----:B------:R-:W-:Y:S02]  /*12e0*/  IMAD R21, R29, R6, R21 ;  /* 0x000000061d157224 */ /* 0x000fe400078e0215 */
[----:B------:R-:W-:-:S05]  /*12f0*/  IMAD R19, R22, R18, R19 ;  /* 0x0000001216137224 */ /* 0x000fca00078e0213 */
[----:B------:R-:W-:-:S13]  /*1300*/  ISETP.GT.U32.AND P1, PT, R22, R19, PT ;  /* 0x000000131600720c */ /* 0x000fda0003f24070 */
[----:B------:R-:W-:Y:S01]  /*1310*/  @!P1 IMAD.IADD R19, R19, 0x1, -R22 ;  /* 0x0000000113139824 */ /* 0x000fe200078e0a16 */
[----:B------:R-:W-:Y:S02]  /*1320*/  @!P1 IADD3 R10, PT, PT, R10, 0x1, RZ ;  /* 0x000000010a0a9810 */ /* 0x000fe40007ffe0ff */
[----:B------:R-:W-:Y:S02]  /*1330*/  ISETP.NE.AND P1, PT, R20, RZ, PT ;  /* 0x000000ff1400720c */ /* 0x000fe40003f25270 */
[----:B------:R-:W-:Y:S02]  /*1340*/  ISETP.GE.U32.AND P0, PT, R19, R22, PT ;  /* 0x000000161300720c */ /* 0x000fe40003f06070 */
[----:B------:R-:W0:Y:S11]  /*1350*/  LDC.64 R18, c[0x0][0x380] ;  /* 0x0000e000ff127b82 */ /* 0x000e360000000a00 */
[----:B------:R-:W-:-:S04]  /*1360*/  @P0 VIADD R10, R10, 0x1 ;  /* 0x000000010a0a0836 */ /* 0x000fc80000000000 */
[----:B------:R-:W-:Y:S02]  /*1370*/  IMAD.MOV.U32 R22, RZ, RZ, R10 ;  /* 0x000000ffff167224 */ /* 0x000fe400078e000a */
[----:B0-----:R-:W-:-:S03]  /*1380*/  IMAD.WIDE.U32 R18, R21, 0x4, R18 ;  /* 0x0000000415127825 */ /* 0x001fc600078e0012 */
[----:B------:R-:W-:Y:S02]  /*1390*/  @!P2 IADD3 R22, PT, PT, -R22, RZ, RZ ;  /* 0x000000ff1616a210 */ /* 0x000fe40007ffe1ff */
[----:B------:R0:W2:Y:S01]  /*13a0*/  LDG.E.CONSTANT R10, desc[UR8][R18.64] ;  /* 0x00000008120a7981 */ /* 0x0000a2000c1e9900 */
[----:B------:R-:W-:Y:S02]  /*13b0*/  @!P1 LOP3.LUT R22, RZ, R20, RZ, 0x33, !PT ;  /* 0x00000014ff169212 */ /* 0x000fe400078e33ff */
[----:B------:R-:W1:Y:S03]  /*13c0*/  LDC.64 R20, c[0x0][0x388] ;  /* 0x0000e200ff147b82 */ /* 0x000e660000000a00 */
[----:B------:R-:W-:-:S05]  /*13d0*/  IMAD R29, R2, R29, R22 ;  /* 0x0000001d021d7224 */ /* 0x000fca00078e0216 */
[----:B0-----:R-:W0:Y:S01]  /*13e0*/  LDC.64 R18, c[0x0][0x390] ;  /* 0x0000e400ff127b82 */ /* 0x001e220000000a00 */
[----:B-1----:R-:W-:-:S06]  /*13f0*/  IMAD.WIDE R20, R29, 0x2, R20 ;  /* 0x000000021d147825 */ /* 0x002fcc00078e0214 */
[----:B------:R-:W3:Y:S01]  /*1400*/  LDG.E.U16.CONSTANT R21, desc[UR8][R20.64] ;  /* 0x0000000814157981 */ /* 0x000ee2000c1e9500 */
[----:B0-----:R-:W-:-:S05]  /*1410*/  IMAD.WIDE R18, R29, 0x2, R18 ;  /* 0x000000021d127825 */ /* 0x001fca00078e0212 */
[----:B------:R-:W4:Y:S01]  /*1420*/  LDG.E.U16.CONSTANT R22, desc[UR8][R18.64] ;  /* 0x0000000812167981 */ /* 0x000f22000c1e9500 */
[----:B------:R-:W0:Y:S01]  /*1430*/  S2UR UR6, SR_CgaCtaId ;  /* 0x00000000000679c3 */ /* 0x000e220000008800 */
[----:B------:R-:W-:Y:S01]  /*1440*/  LOP3.LUT R29, R9, 0x18, RZ, 0xc0, !PT ;  /* 0x00000018091d7812 */ /* 0x000fe200078ec0ff */
[----:B------:R-:W-:Y:S02]  /*1450*/  UMOV UR5, 0x400 ;  /* 0x0000040000057882 */ /* 0x000fe40000000000 */
[----:B0-----:R-:W-:Y:S01]  /*1460*/  ULEA UR5, UR6, UR5, 0x18 ;  /* 0x0000000506057291 */ /* 0x001fe2000f8ec0ff */
[----:B--2---:R-:W-:-:S04]  /*1470*/  SHF.R.S32.HI R10, RZ, R29, R10 ;  /* 0x0000001dff0a7219 */ /* 0x004fc8000001140a */
[----:B------:R-:W-:-:S06]  /*1480*/  LOP3.LUT R29, R10, 0xff, RZ, 0xc0, !PT ;  /* 0x000000ff0a1d7812 */ /* 0x000fcc00078ec0ff */
[----:B------:R-:W4:Y:S01]  /*1490*/  I2F.F16 R29, R29 ;  /* 0x0000001d001d7306 */ /* 0x000f220000200c00 */
[----:B------:R-:W-:-:S04]  /*14a0*/  IMAD.U32 R10, RZ, RZ, UR5 ;  /* 0x00000005ff0a7e24 */ /* 0x000fc8000f8e00ff */
[----:B------:R-:W-:-:S05]  /*14b0*/  IMAD R27, R27, 0x20, R10 ;  /* 0x000000201b1b7824 */ /* 0x000fca00078e020a */
[----:B------:R-:W-:Y:S01]  /*14c0*/  LEA R27, R12, R27, 0x1 ;  /* 0x0000001b0c1b7211 */ /* 0x000fe200078e08ff */
[----:B----4-:R-:W-:-:S04]  /*14d0*/  HADD2 R22, R29.H0_H0, -R22.H0_H0 ;  /* 0xa00000161d167230 */ /* 0x010fc80000000800 */
[----:B---3--:R-:W-:-:S05]  /*14e0*/  HMUL2 R21, R21.H0_H0, R22.H0_H0 ;  /* 0x2000001615157232 */ /* 0x008fca0000000800 */
[----:B------:R-:W-:-:S05]  /*14f0*/  PRMT R12, R21, 0x7610, R12 ;  /* 0x00007610150c7816 */ /* 0x000fca000000000c */
[----:B------:R0:W-:Y:S01]  /*1500*/  STS.U16 [R27], R12 ;  /* 0x0000000c1b007388 */ /* 0x0001e20000000400 */
[----:B------:R-:W-:-:S05]  /*1510*/  HADD2.F32 R21, -RZ, R21.H0_H0 ;  /* 0x20000015ff157230 */ /* 0x000fca0000004100 */
[----:B------:R-:W-:Y:S01]  /*1520*/  FADD R8, R8, R21 ;  /* 0x0000001508087221 */ /* 0x000fe20000000000 */
[----:B------:R-:W-:Y:S06]  /*1530*/  BRA `(.L_x_32) ;  /* 0x00000000001c7947 */ /* 0x000fec0003800000 */
.L_x_31:
[----:B------:R-:W0:Y:S01]  /*1540*/  S2UR UR6, SR_CgaCtaId ;  /* 0x00000000000679c3 */ /* 0x000e220000008800 */
[----:B------:R-:W-:Y:S02]  /*1550*/  UMOV UR5, 0x400 ;  /* 0x0000040000057882 */ /* 0x000fe40000000000 */
[----:B0-----:R-:W-:-:S06]  /*1560*/  ULEA UR5, UR6, UR5, 0x18 ;  /* 0x0000000506057291 */ /* 0x001fcc000f8ec0ff */
[----:B------:R-:W-:-:S04]  /*1570*/  IMAD.U32 R10, RZ, RZ, UR5 ;  /* 0x00000005ff0a7e24 */ /* 0x000fc8000f8e00ff */
[----:B------:R-:W-:-:S05]  /*1580*/  IMAD R27, R27, 0x20, R10 ;  /* 0x000000201b1b7824 */ /* 0x000fca00078e020a */
[----:B------:R-:W-:-:S05]  /*1590*/  LEA R27, R12, R27, 0x1 ;  /* 0x0000001b0c1b7211 */ /* 0x000fca00078e08ff */
[----:B------:R1:W-:Y:S02]  /*15a0*/  STS.U16 [R27], RZ ;  /* 0x000000ff1b007388 */ /* 0x0003e40000000400 */
.L_x_32:
[----:B------:R-:W-:Y:S05]  /*15b0*/  BSYNC.RECONVERGENT B0 ;  /* 0x0000000000007941 */ /* 0x000fea0003800200 */
.L_x_30:
[----:B0-----:R-:W-:Y:S01]  /*15c0*/  LOP3.LUT R12, R13, 0xf, RZ, 0xc0, !PT ;  /* 0x0000000f0d0c7812 */ /* 0x001fe200078ec0ff */
[----:B------:R-:W-:Y:S01]  /*15d0*/  BSSY.RECONVERGENT B0, `(.L_x_33) ;  /* 0x000003a000007945 */ /* 0x000fe20003800200 */
[----:B-1----:R-:W-:-:S03]  /*15e0*/  SHF.R.U32.HI R27, RZ, 0x4, R13 ;  /* 0x00000004ff1b7819 */ /* 0x002fc6000001160d */
[----:B------:R-:W-:Y:S02]  /*15f0*/  VIADD R29, R12, UR4 ;  /* 0x000000040c1d7c36 */ /* 0x000fe40008000000 */
[----:B------:R-:W-:-:S03]  /*1600*/  IMAD R21, R0, 0x10, R27 ;  /* 0x0000001000157824 */ /* 0x000fc600078e021b */
[----:B------:R-:W-:-:S04]  /*1610*/  ISETP.GE.AND P0, PT, R29, R14, PT ;  /* 0x0000000e1d00720c */ /* 0x000fc80003f06270 */
[----:B------:R-:W-:-:S13]  /*1620*/  ISETP.LT.AND P0, PT, R21, R16, !P0 ;  /* 0x000000101500720c */ /* 0x000fda0004701270 */
[----:B------:R-:W-:-:S05]  /*1630*/  @!P0 LEA R19, R27, R10, 0x5 ;  /* 0x0000000a1b138211 */ /* 0x000fca00078e28ff */
[----:B------:R-:W-:-:S05]  /*1640*/  @!P0 IMAD R19, R12, 0x2, R19 ;  /* 0x000000020c138824 */ /* 0x000fca00078e0213 */
[----:B------:R0:W-:Y:S01]  /*1650*/  @!P0 STS.U16 [R19], RZ ;  /* 0x000000ff13008388 */ /* 0x0001e20000000400 */
[----:B------:R-:W-:Y:S05]  /*1660*/  @!P0 BRA `(.L_x_34) ;  /* 0x0000000000c08947 */ /* 0x000fea0003800000 */
[----:B------:R-:W1:Y:S01]  /*1670*/  LDC R22, c[0x0][0x3ac] ;  /* 0x0000eb00ff167b82 */ /* 0x000e620000000800 */
[----:B------:R-:W-:Y:S01]  /*1680*/  IMAD.MOV.U32 R18, RZ, RZ, RZ ;  /* 0x000000ffff127224 */ /* 0x000fe200078e00ff */
[----:B-1----:R-:W-:-:S04]  /*1690*/  IABS R24, R22 ;  /* 0x0000001600187213 */ /* 0x002fc80000000000 */
[----:B------:R-:W1:Y:S08]  /*16a0*/  I2F.RP R20, R24 ;  /* 0x0000001800147306 */ /* 0x000e700000209400 */
[----:B-1----:R-:W1:Y:S02]  /*16b0*/  MUFU.RCP R20, R20 ;  /* 0x0000001400147308 */ /* 0x002e640000001000 */
[----:B-1----:R-:W-:-:S06]  /*16c0*/  VIADD R26, R20, 0xffffffe ;  /* 0x0ffffffe141a7836 */ /* 0x002fcc0000000000 */
[----:B0-----:R-:W0:Y:S02]  /*16d0*/  F2I.FTZ.U32.TRUNC.NTZ R19, R26 ;  /* 0x0000001a00137305 */ /* 0x001e24000021f000 */
[----:B0-----:R-:W-:-:S05]  /*16e0*/  IADD3 R28, PT, PT, RZ, -R19, RZ ;  /* 0x80000013ff1c7210 */ /* 0x001fca0007ffe0ff */
        /* <DEDUP_REMOVED lines=11> */
[-C--:B------:R-:W-:Y:S01]  /*17a0*/  @!P1 IADD3 R19, PT, PT, R19, -R24.reuse, RZ ;  /* 0x8000001813139210 */ /* 0x080fe20007ffe0ff */
[----:B------:R-:W-:Y:S01]  /*17b0*/  @!P1 VIADD R20, R20, 0x1 ;  /* 0x0000000114149836 */ /* 0x000fe20000000000 */
[----:B------:R-:W-:Y:S02]  /*17c0*/  ISETP.NE.AND P1, PT, R22, RZ, PT ;  /* 0x000000ff1600720c */ /* 0x000fe40003f25270 */
[----:B------:R-:W-:Y:S02]  /*17d0*/  ISETP.GE.U32.AND P0, PT, R19, R24, PT ;  /* 0x000000181300720c */ /* 0x000fe40003f06070 */
[----:B------:R-:W0:Y:S11]  /*17e0*/  LDC.64 R18, c[0x0][0x380] ;  /* 0x0000e000ff127b82 */ /* 0x000e360000000a00 */
[----:B------:R-:W-:-:S05]  /*17f0*/  @P0 VIADD R20, R20, 0x1 ;  /* 0x0000000114140836 */ /* 0x000fca0000000000 */
[----:B------:R-:W-:Y:S02]  /*1800*/  @!P2 IADD3 R20, PT, PT, -R20, RZ, RZ ;  /* 0x000000ff1414a210 */ /* 0x000fe40007ffe1ff */
[----:B------:R-:W-:Y:S01]  /*1810*/  @!P1 LOP3.LUT R20, RZ, R22, RZ, 0x33, !PT ;  /* 0x00000016ff149212 */ /* 0x000fe200078e33ff */
[----:B0-----:R-:W-:Y:S02]  /*1820*/  IMAD.WIDE.U32 R28, R29, 0x4, R18 ;  /* 0x000000041d1c7825 */ /* 0x001fe400078e0012 */
[----:B------:R-:W0:Y:S02]  /*1830*/  LDC.64 R18, c[0x0][0x390] ;  /* 0x0000e400ff127b82 */ /* 0x000e240000000a00 */
[----:B------:R-:W-:Y:S01]  /*1840*/  IMAD R24, R2, R21, R20 ;  /* 0x0000001502187224 */ /* 0x000fe200078e0214 */
[----:B------:R-:W2:Y:S05]  /*1850*/  LDG.E.CONSTANT R22, desc[UR8][R28.64] ;  /* 0x000000081c167981 */ /* 0x000eaa000c1e9900 */
[----:B------:R-:W1:Y:S01]  /*1860*/  LDC.64 R20, c[0x0][0x388] ;  /* 0x0000e200ff147b82 */ /* 0x000e620000000a00 */
[----:B0-----:R-:W-:-:S06]  /*1870*/  IMAD.WIDE R18, R24, 0x2, R18 ;  /* 0x0000000218127825 */ /* 0x001fcc00078e0212 */
[----:B------:R-:W3:Y:S01]  /*1880*/  LDG.E.U16.CONSTANT R18, desc[UR8][R18.64] ;  /* 0x0000000812127981 */ /* 0x000ee2000c1e9500 */
[----:B-1----:R-:W-:-:S06]  /*1890*/  IMAD.WIDE R20, R24, 0x2, R20 ;  /* 0x0000000218147825 */ /* 0x002fcc00078e0214 */
[----:B------:R-:W4:Y:S01]  /*18a0*/  LDG.E.U16.CONSTANT R21, desc[UR8][R20.64] ;  /* 0x0000000814157981 */ /* 0x000f22000c1e9500 */
[----:B------:R-:W-:Y:S01]  /*18b0*/  LOP3.LUT R24, R25, 0x18, RZ, 0xc0, !PT ;  /* 0x0000001819187812 */ /* 0x000fe200078ec0ff */
[----:B------:R-:W-:-:S04]  /*18c0*/  IMAD R27, R27, 0x20, R10 ;  /* 0x000000201b1b7824 */ /* 0x000fc800078e020a */
[----:B------:R-:W-:Y:S01]  /*18d0*/  IMAD R27, R12, 0x2, R27 ;  /* 0x000000020c1b7824 */ /* 0x000fe200078e021b */
        /* <DEDUP_REMOVED lines=9> */
.L_x_34:
[----:B------:R-:W-:Y:S05]  /*1970*/  BSYNC.RECONVERGENT B0 ;  /* 0x0000000000007941 */ /* 0x000fea0003800200 */
.L_x_33:
[----:B-1----:R-:W-:Y:S01]  /*1980*/  LOP3.LUT R12, R11, 0xf, RZ, 0xc0, !PT ;  /* 0x0000000f0b0c7812 */ /* 0x002fe200078ec0ff */
[----:B------:R-:W-:Y:S01]  /*1990*/  BSSY.RECONVERGENT B0, `(.L_x_35) ;  /* 0x000003a000007945 */ /* 0x000fe20003800200 */
[----:B------:R-:W-:Y:S02]  /*19a0*/  SHF.R.U32.HI R27, RZ, 0x4, R11 ;  /* 0x00000004ff1b7819 */ /* 0x000fe4000001160b */
[----:B------:R-:W-:-:S03]  /*19b0*/  IADD3 R29, PT, PT, R12, UR4, RZ ;  /* 0x000000040c1d7c10 */ /* 0x000fc6000fffe0ff */
[----:B------:R-:W-:Y:S01]  /*19c0*/  IMAD R21, R0, 0x10, R27 ;  /* 0x0000001000157824 */ /* 0x000fe200078e021b */
[----:B------:R-:W-:-:S04]  /*19d0*/  ISETP.GE.AND P0, PT, R29, R14, PT ;  /* 0x0000000e1d00720c */ /* 0x000fc80003f06270 */
[----:B------:R-:W-:-:S13]  /*19e0*/  ISETP.LT.AND P0, PT, R21, R16, !P0 ;  /* 0x000000101500720c */ /* 0x000fda0004701270 */
[----:B0-----:R-:W-:-:S05]  /*19f0*/  @!P0 IMAD R19, R27, 0x20, R10 ;  /* 0x000000201b138824 */ /* 0x001fca00078e020a */
[----:B------:R-:W-:-:S05]  /*1a00*/  @!P0 LEA R19, R12, R19, 0x1 ;  /* 0x000000130c138211 */ /* 0x000fca00078e08ff */
[----:B------:R0:W-:Y:S01]  /*1a10*/  @!P0 STS.U16 [R19], RZ ;  /* 0x000000ff13008388 */ /* 0x0001e20000000400 */
[----:B------:R-:W-:Y:S05]  /*1a20*/  @!P0 BRA `(.L_x_36) ;  /* 0x0000000000c08947 */ /* 0x000fea0003800000 */
[----:B------:R-:W1:Y:S01]  /*1a30*/  LDC R22, c[0x0][0x3ac] ;  /* 0x0000eb00ff167b82 */ /* 0x000e620000000800 */
[----:B------:R-:W-:Y:S02]  /*1a40*/  MOV R18, RZ ;  /* 0x000000ff00127202 */ /* 0x000fe40000000f00 */
[----:B-1----:R-:W-:-:S04]  /*1a50*/  IABS R24, R22 ;  /* 0x0000001600187213 */ /* 0x002fc80000000000 */
[----:B------:R-:W1:Y:S08]  /*1a60*/  I2F.RP R20, R24 ;  /* 0x0000001800147306 */ /* 0x000e700000209400 */
[----:B-1----:R-:W1:Y:S02]  /*1a70*/  MUFU.RCP R20, R20 ;  /* 0x0000001400147308 */ /* 0x002e640000001000 */
[----:B-1----:R-:W-:-:S06]  /*1a80*/  VIADD R26, R20, 0xffffffe ;  /* 0x0ffffffe141a7836 */ /* 0x002fcc0000000000 */
[----:B0-----:R-:W0:Y:S02]  /*1a90*/  F2I.FTZ.U32.TRUNC.NTZ R19, R26 ;  /* 0x0000001a00137305 */ /* 0x001e24000021f000 */
        /* <DEDUP_REMOVED lines=18> */
[----:B------:R-:W-:Y:S01]  /*1bc0*/  @!P2 IMAD.MOV R20, RZ, RZ, -R20 ;  /* 0x000000ffff14a224 */ /* 0x000fe200078e0a14 */
        /* <DEDUP_REMOVED lines=10> */
[----:B------:R-:W-:Y:S02]  /*1c70*/  LOP3.LUT R24, R17, 0x18, RZ, 0xc0, !PT ;  /* 0x0000001811187812 */ /* 0x000fe400078ec0ff */
[----:B------:R-:W-:-:S05]  /*1c80*/  LEA R27, R27, R10, 0x5 ;  /* 0x0000000a1b1b7211 */ /* 0x000fca00078e28ff */
        /* <DEDUP_REMOVED lines=10> */
.L_x_36:
[----:B------:R-:W-:Y:S05]  /*1d30*/  BSYNC.RECONVERGENT B0 ;  /* 0x0000000000007941 */ /* 0x000fea0003800200 */
.L_x_35:
[----:B-1----:R-:W-:Y:S01]  /*1d40*/  LOP3.LUT R12, R15, 0xf, RZ, 0xc0, !PT ;  /* 0x0000000f0f0c7812 */ /* 0x002fe200078ec0ff */
[----:B------:R-:W-:Y:S01]  /*1d50*/  BSSY.RECONVERGENT B0, `(.L_x_37) ;  /* 0x000003b000007945 */ /* 0x000fe20003800200 */
[----:B------:R-:W-:Y:S02]  /*1d60*/  SHF.R.U32.HI R29, RZ, 0x4, R15 ;  /* 0x00000004ff1d7819 */ /* 0x000fe4000001160f */
[----:B------:R-:W-:Y:S01]  /*1d70*/  IADD3 R3, PT, PT, R4, R3, R4 ;  /* 0x0000000304037210 */ /* 0x000fe20007ffe004 */
[----:B------:R-:W-:Y:S01]  /*1d80*/  VIADD R21, R12, UR4 ;  /* 0x000000040c157c36 */ /* 0x000fe20008000000 */
[----:B------:R-:W-:-:S04]  /*1d90*/  LEA R27, R0, R29, 0x4 ;  /* 0x0000001d001b7211 */ /* 0x000fc800078e20ff */
[----:B------:R-:W-:-:S04]  /*1da0*/  ISETP.GE.AND P0, PT, R21, R14, PT ;  /* 0x0000000e1500720c */ /* 0x000fc80003f06270 */
[----:B------:R-:W-:-:S13]  /*1db0*/  ISETP.LT.AND P0, PT, R27, R16, !P0 ;  /* 0x000000101b00720c */ /* 0x000fda0004701270 */
[----:B0-----:R-:W-:-:S04]  /*1dc0*/  @!P0 IMAD R19, R29, 0x20, R10 ;  /* 0x000000201d138824 */ /* 0x001fc800078e020a */
[----:B------:R-:W-:-:S05]  /*1dd0*/  @!P0 IMAD R19, R12, 0x2, R19 ;  /* 0x000000020c138824 */ /* 0x000fca00078e0213 */
[----:B------:R0:W-:Y:S01]  /*1de0*/  @!P0 STS.U16 [R19], RZ ;  /* 0x000000ff13008388 */ /* 0x0001e20000000400 */
[----:B------:R-:W-:Y:S05]  /*1df0*/  @!P0 BRA `(.L_x_38) ;  /* 0x0000000000c08947 */ /* 0x000fea0003800000 */
[----:B------:R-:W1:Y:S02]  /*1e00*/  LDC R14, c[0x0][0x3ac] ;  /* 0x0000eb00ff0e7b82 */ /* 0x000e640000000800 */
[----:B-1----:R-:W-:-:S04]  /*1e10*/  IABS R20, R14 ;  /* 0x0000000e00147213 */ /* 0x002fc80000000000 */
[----:B------:R-:W1:Y:S08]  /*1e20*/  I2F.RP R22, R20 ;  /* 0x0000001400167306 */ /* 0x000e700000209400 */
[----:B-1----:R-:W1:Y:S02]  /*1e30*/  MUFU.RCP R22, R22 ;  /* 0x0000001600167308 */ /* 0x002e640000001000 */
[----:B-1----:R-:W-:-:S06]  /*1e40*/  IADD3 R18, PT, PT, R22, 0xffffffe, RZ ;  /* 0x0ffffffe16127810 */ /* 0x002fcc0007ffe0ff */
[----:B0-----:R0:W1:Y:S02]  /*1e50*/  F2I.FTZ.U32.TRUNC.NTZ R19, R18 ;  /* 0x0000001200137305 */ /* 0x001064000021f000 */
[----:B0-----:R-:W-:Y:S02]  /*1e60*/  IMAD.MOV.U32 R18, RZ, RZ, RZ ;  /* 0x000000ffff127224 */ /* 0x001fe400078e00ff */
[----:B-1----:R-:W-:-:S04]  /*1e70*/  IMAD.MOV R16, RZ, RZ, -R19 ;  /* 0x000000ffff107224 */ /* 0x002fc800078e0a13 */
[----:B------:R-:W-:-:S04]  /*1e80*/  IMAD R16, R16, R20, RZ ;  /* 0x0000001410107224 */ /* 0x000fc800078e02ff */
[----:B------:R-:W-:Y:S01]  /*1e90*/  IMAD.HI.U32 R16, R19, R16, R18 ;  /* 0x0000001013107227 */ /* 0x000fe200078e0012 */
[----:B------:R-:W-:-:S05]  /*1ea0*/  IABS R19, R21 ;  /* 0x0000001500137213 */ /* 0x000fca0000000000 */
[----:B------:R-:W-:-:S05]  /*1eb0*/  IMAD.HI.U32 R16, R16, R19, RZ ;  /* 0x0000001310107227 */ /* 0x000fca00078e00ff */
[----:B------:R-:W-:-:S05]  /*1ec0*/  IADD3 R22, PT, PT, -R16, RZ, RZ ;  /* 0x000000ff10167210 */ /* 0x000fca0007ffe1ff */
[C---:B------:R-:W-:Y:S02]  /*1ed0*/  IMAD R22, R20.reuse, R22, R19 ;  /* 0x0000001614167224 */ /* 0x040fe400078e0213 */
[----:B------:R-:W0:Y:S03]  /*1ee0*/  LDC.64 R18, c[0x0][0x380] ;  /* 0x0000e000ff127b82 */ /* 0x000e260000000a00 */
[----:B------:R-:W-:-:S13]  /*1ef0*/  ISETP.GT.U32.AND P1, PT, R20, R22, PT ;  /* 0x000000161400720c */ /* 0x000fda0003f24070 */
[----:B------:R-:W-:-:S05]  /*1f00*/  @!P1 IMAD.IADD R22, R22, 0x1, -R20 ;  /* 0x0000000116169824 */ /* 0x000fca00078e0a14 */
[----:B------:R-:W-:Y:S02]  /*1f10*/  ISETP.GE.U32.AND P0, PT, R22, R20, PT ;  /* 0x000000141600720c */ /* 0x000fe40003f06070 */
[----:B------:R-:W-:Y:S02]  /*1f20*/  SHF.R.U32.HI R20, RZ, 0x2, R21 ;  /* 0x00000002ff147819 */ /* 0x000fe40000011615 */
[----:B------:R-:W-:-:S03]  /*1f30*/  LOP3.LUT R21, R21, R14, RZ, 0x3c, !PT ;  /* 0x0000000e15157212 */ /* 0x000fc600078e3cff */
[----:B------:R-:W-:Y:S01]  /*1f40*/  IMAD R20, R27, R6, R20 ;  /* 0x000000061b147224 */ /* 0x000fe200078e0214 */
[----:B------:R-:W-:-:S03]  /*1f50*/  ISETP.GE.AND P2, PT, R21, RZ, PT ;  /* 0x000000ff1500720c */ /* 0x000fc60003f46270 */
[----:B0-----:R-:W-:Y:S02]  /*1f60*/  IMAD.WIDE.U32 R18, R20, 0x4, R18 ;  /* 0x0000000414127825 */ /* 0x001fe400078e0012 */
[----:B------:R-:W0:Y:S03]  /*1f70*/  LDC.64 R20, c[0x0][0x388] ;  /* 0x0000e200ff147b82 */ /* 0x000e260000000a00 */
[----:B------:R1:W2:Y:S01]  /*1f80*/  LDG.E.CONSTANT R22, desc[UR8][R18.64] ;  /* 0x0000000812167981 */ /* 0x0002a2000c1e9900 */
[----:B------:R-:W-:Y:S01]  /*1f90*/  @!P1 VIADD R16, R16, 0x1 ;  /* 0x0000000110109836 */ /* 0x000fe20000000000 */
[----:B------:R-:W-:-:S04]  /*1fa0*/  ISETP.NE.AND P1, PT, R14, RZ, PT ;  /* 0x000000ff0e00720c */ /* 0x000fc80003f25270 */
[----:B------:R-:W-:Y:S01]  /*1fb0*/  @P0 IADD3 R16, PT, PT, R16, 0x1, RZ ;  /* 0x0000000110100810 */ /* 0x000fe20007ffe0ff */
[----:B-1----:R-:W1:Y:S04]  /*1fc0*/  LDC.64 R18, c[0x0][0x390] ;  /* 0x0000e400ff127b82 */ /* 0x002e680000000a00 */
[----:B------:R-:W-:-:S04]  /*1fd0*/  @!P2 IMAD.MOV R16, RZ, RZ, -R16 ;  /* 0x000000ffff10a224 */ /* 0x000fc800078e0a10 */
[----:B------:R-:W-:-:S05]  /*1fe0*/  @!P1 LOP3.LUT R16, RZ, R14, RZ, 0x33, !PT ;  /* 0x0000000eff109212 */ /* 0x000fca00078e33ff */
[----:B------:R-:W-:-:S04]  /*1ff0*/  IMAD R16, R2, R27, R16 ;  /* 0x0000001b02107224 */ /* 0x000fc800078e0210 */
[----:B0-----:R-:W-:-:S06]  /*2000*/  IMAD.WIDE R20, R16, 0x2, R20 ;  /* 0x0000000210147825 */ /* 0x001fcc00078e0214 */
[----:B------:R-:W3:Y:S01]  /*2010*/  LDG.E.U16.CONSTANT R21, desc[UR8][R20.64] ;  /* 0x0000000814157981 */ /* 0x000ee2000c1e9500 */
[----:B-1----:R-:W-:-:S06]  /*2020*/  IMAD.WIDE R26, R16, 0x2, R18 ;  /* 0x00000002101a7825 */ /* 0x002fcc00078e0212 */
[----:B------:R-:W4:Y:S01]  /*2030*/  LDG.E.U16.CONSTANT R26, desc[UR8][R26.64] ;  /* 0x000000081a1a7981 */ /* 0x000f22000c1e9500 */
[----:B------:R-:W-:Y:S01]  /*2040*/  LOP3.LUT R19, R23, 0x18, RZ, 0xc0, !PT ;  /* 0x0000001817137812 */ /* 0x000fe200078ec0ff */
[----:B------:R-:W-:-:S05]  /*2050*/  IMAD R29, R29, 0x20, R10 ;  /* 0x000000201d1d7824 */ /* 0x000fca00078e020a */
[----:B------:R-:W-:Y:S02]  /*2060*/  LEA R29, R12, R29, 0x1 ;  /* 0x0000001d0c1d7211 */ /* 0x000fe400078e08ff */
[----:B--2---:R-:W-:-:S04]  /*2070*/  SHF.R.S32.HI R19, RZ, R19, R22 ;  /* 0x00000013ff137219 */ /* 0x004fc80000011416 */
[----:B------:R-:W-:-:S04]  /*2080*/  LOP3.LUT R14, R19, 0xff, RZ, 0xc0, !PT ;  /* 0x000000ff130e7812 */ /* 0x000fc800078ec0ff */
[----:B------:R-:W4:Y:S02]  /*2090*/  I2F.F16 R19, R14 ;  /* 0x0000000e00137306 */ /* 0x000f240000200c00 */
[----:B----4-:R-:W-:-:S04]  /*20a0*/  HADD2 R19, R19.H0_H0, -R26.H0_H0 ;  /* 0xa000001a13137230 */ /* 0x010fc80000000800 */
[----:B---3--:R-:W-:-:S05]  /*20b0*/  HMUL2 R19, R21.H0_H0, R19.H0_H0 ;  /* 0x2000001315137232 */ /* 0x008fca0000000800 */
[----:B------:R-:W-:-:S05]  /*20c0*/  PRMT R10, R19, 0x7610, R10 ;  /* 0x00007610130a7816 */ /* 0x000fca000000000a */
[----:B------:R1:W-:Y:S01]  /*20d0*/  STS.U16 [R29], R10 ;  /* 0x0000000a1d007388 */ /* 0x0003e20000000400 */
[----:B------:R-:W-:-:S05]  /*20e0*/  HADD2.F32 R19, -RZ, R19.H0_H0 ;  /* 0x20000013ff137230 */ /* 0x000fca0000004100 */
[----:B------:R-:W-:-:S07]  /*20f0*/  FADD R8, R8, R19 ;  /* 0x0000001308087221 */ /* 0x000fce0000000000 */
.L_x_38:
[----:B------:R-:W-:Y:S05]  /*2100*/  BSYNC.RECONVERGENT B0 ;  /* 0x0000000000007941 */ /* 0x000fea0003800200 */
.L_x_37:
[C---:B------:R-:W-:Y:S01]  /*2110*/  IADD3 R3, PT, PT, R4.reuse, R3, R4 ;  /* 0x0000000304037210 */ /* 0x040fe20007ffe004 */
[C---:B------:R-:W-:Y:S01]  /*2120*/  IMAD R11, R4.reuse, 0x4, R11 ;  /* 0x00000004040b7824 */ /* 0x040fe200078e020b */
[C---:B------:R-:W-:Y:S01]  /*2130*/  LEA R15, R4.reuse, R15, 0x2 ;  /* 0x0000000f040f7211 */ /* 0x040fe200078e10ff */
[C---:B------:R-:W-:Y:S01]  /*2140*/  IMAD R17, R4.reuse, 0x20, R17 ;  /* 0x0000002004117824 */ /* 0x040fe200078e0211 */
[----:B------:R-:W-:Y:S01]  /*2150*/  ISETP.GE.U32.AND P0, PT, R3, 0x100, PT ;  /* 0x000001000300780c */ /* 0x000fe20003f06070 */
[C---:B------:R-:W-:Y:S01]  /*2160*/  IMAD R23, R4.reuse, 0x20, R23 ;  /* 0x0000002004177824 */ /* 0x040fe200078e0217 */
[C---:B------:R-:W-:Y:S01]  /*2170*/  LEA R13, R4.reuse, R13, 0x2 ;  /* 0x0000000d040d7211 */ /* 0x040fe200078e10ff */
[C---:B------:R-:W-:Y:S02]  /*2180*/  IMAD R25, R4.reuse, 0x20, R25 ;  /* 0x0000002004197824 */ /* 0x040fe400078e0219 */
[----:B------:R-:W-:-:S08]  /*2190*/  IMAD R9, R4, 0x20, R9 ;  /* 0x0000002004097824 */ /* 0x000fd000078e0209 */
[----:B------:R-:W-:Y:S05]  /*21a0*/  @!P0 BRA `(.L_x_39) ;  /* 0xffffffec00e48947 */ /* 0x000fea000383ffff */
.L_x_23:
[----:B------:R-:W-:Y:S05]  /*21b0*/  BSYNC.RECONVERGENT B1 ;  /* 0x0000000000017941 */ /* 0x000fea0003800200 */
.L_x_22:
[----:B------:R-:W3:Y:S01]  /*21c0*/  LDCU UR5, c[0x0][0x3a8] ;  /* 0x00007500ff0577ac */ /* 0x000ee20008000800 */
[----:B------:R-:W-:-:S04]  /*21d0*/  UIADD3 UR4, UPT, UPT, UR4, 0x10, URZ ;  /* 0x0000001004047890 */ /* 0x000fc8000fffe0ff */
[----:B---3--:R-:W-:Y:S01]  /*21e0*/  UISETP.GE.AND UP0, UPT, UR4, UR5, UPT ;  /* 0x000000050400728c */ /* 0x008fe2000bf06270 */
[----:B------:R-:W-:Y:S08]  /*21f0*/  BAR.SYNC.DEFER_BLOCKING 0x0 ;  /* 0x0000000000007b1d */ /* 0x000ff00000010000 */
[----:B------:R-:W-:Y:S05]  /*2200*/  BRA.U !UP0, `(.L_x_40) ;  /* 0xffffffe108747547 */ /* 0x000fea000b83ffff */
.L_x_21:
[----:B------:R-:W0:Y:S01]  /*2210*/  S2R R3, SR_TID.X ;  /* 0x0000000000037919 */ /* 0x000e220000002100 */
[----:B------:R-:W0:Y:S02]  /*2220*/  S2UR UR5, SR_CTAID.Y ;  /* 0x00000000000579c3 */ /* 0x000e240000002600 */
[----:B0-----:R-:W-:-:S13]  /*2230*/  LOP3.LUT P0, RZ, R0, UR5, R3, 0xfe, !PT ;  /* 0x0000000500ff7c12 */ /* 0x001fda000f80fe03 */
[----:B------:R-:W-:Y:S05]  /*2240*/  @P0 EXIT ;  /* 0x000000000000094d */ /* 0x000fea0003800000 */
[----:B------:R-:W0:Y:S01]  /*2250*/  LDC.64 R2, c[0x0][0x398] ;  /* 0x0000e600ff027b82 */ /* 0x000e220000000a00 */
[----:B------:R-:W-:-:S05]  /*2260*/  F2FP.F16.F32.PACK_AB R8, RZ, R8 ;  /* 0x00000008ff08723e */ /* 0x000fca00000000ff */
[----:B0-----:R-:W-:Y:S01]  /*2270*/  STG.E.U16 desc[UR8][R2.64], R8 ;  /* 0x0000000802007986 */ /* 0x001fe2000c101508 */
[----:B------:R-:W-:Y:S05]  /*2280*/  EXIT ;  /* 0x000000000000794d */ /* 0x000fea0003800000 */
.L_x_41:
        /* <DEDUP_REMOVED lines=15> */
.L_x_99:


//--------------------- .text._Z26profile_load_scale_zp_onlyILi16ELi16ELi16ELi8EEvPK6__halfS2_PS0_iiii --------------------------
	.section	.text._Z26profile_load_scale_zp_onlyILi16ELi16ELi16ELi8EEvPK6__halfS2_PS0_iiii,"ax",@progbits
	.align	128
        .global         _Z26profile_load_scale_zp_onlyILi16ELi16ELi16ELi8EEvPK6__halfS2_PS0_iiii
        .type           _Z26profile_load_scale_zp_onlyILi16ELi16ELi16ELi8EEvPK6__halfS2_PS0_iiii,@function
        .size           _Z26profile_load_scale_zp_onlyILi16ELi16ELi16ELi8EEvPK6__halfS2_PS0_iiii,(.L_x_100 - _Z26profile_load_scale_zp_onlyILi16ELi16ELi16ELi8EEvPK6__halfS2_PS0_iiii)
        .other          _Z26profile_load_scale_zp_onlyILi16ELi16ELi16ELi8EEvPK6__halfS2_PS0_iiii,@"STO_CUDA_ENTRY STV_DEFAULT"
_Z26profile_load_scale_zp_onlyILi16ELi16ELi16ELi8EEvPK6__halfS2_PS0_iiii:
.text._Z26profile_load_scale_zp_onlyILi16ELi16ELi16ELi8EEvPK6__halfS2_PS0_iiii:
[----:B------:R-:W-:Y:S08]  /*0000*/  LDC R1, c[0x0][0x37c] ;  /* 0x0000df00ff017b82 */ /* 0x000ff00000000800 */
[----:B------:R-:W0:Y:S01]  /*0010*/  LDC.64 R2, c[0x0][0x3a0] ;  /* 0x0000e800ff027b82 */ /* 0x000e220000000a00 */
[----:B------:R-:W1:Y:S01]  /*0020*/  LDCU.64 UR6, c[0x0][0x358] ;  /* 0x00006b00ff0677ac */ /* 0x000e620008000a00 */
[----:B------:R-:W-:-:S06]  /*0030*/  IMAD.MOV.U32 R21, RZ, RZ, RZ ;  /* 0x000000ffff157224 */ /* 0x000fcc00078e00ff */
[----:B------:R-:W2:Y:S01]  /*0040*/  S2UR UR8, SR_CTAID.X ;  /* 0x00000000000879c3 */ /* 0x000ea20000002500 */
[----:B0-----:R-:W-:Y:S02]  /*0050*/  IABS R7, R3 ;  /* 0x0000000300077213 */ /* 0x001fe40000000000 */
[----:B------:R-:W-:Y:S02]  /*0060*/  IADD3 R0, PT, PT, R2, -0x1, R3 ;  /* 0xffffffff02007810 */ /* 0x000fe40007ffe003 */
[----:B------:R-:W0:Y:S08]  /*0070*/  I2F.RP R6, R7 ;  /* 0x0000000700067306 */ /* 0x000e300000209400 */
[----:B0-----:R-:W0:Y:S02]  /*0080*/  MUFU.RCP R6, R6 ;  /* 0x0000000600067308 */ /* 0x001e240000001000 */
[----:B0-----:R-:W-:-:S06]  /*0090*/  VIADD R4, R6, 0xffffffe ;  /* 0x0ffffffe06047836 */ /* 0x001fcc0000000000 */
[----:B------:R0:W3:Y:S02]  /*00a0*/  F2I.FTZ.U32.TRUNC.NTZ R5, R4 ;  /* 0x0000000400057305 */ /* 0x0000e4000021f000 */
[----:B0-----:R-:W-:Y:S02]  /*00b0*/  HFMA2 R4, -RZ, RZ, 0, 0 ;  /* 0x00000000ff047431 */ /* 0x001fe400000001ff */
[----:B---3--:R-:W-:-:S04]  /*00c0*/  IMAD.MOV R8, RZ, RZ, -R5 ;  /* 0x000000ffff087224 */ /* 0x008fc800078e0a05 */
[----:B------:R-:W-:Y:S01]  /*00d0*/  IMAD R9, R8, R7, RZ ;  /* 0x0000000708097224 */ /* 0x000fe200078e02ff */
[----:B------:R-:W-:Y:S02]  /*00e0*/  IABS R8, R0 ;  /* 0x0000000000087213 */ /* 0x000fe40000000000 */
[----:B------:R-:W-:Y:S01]  /*00f0*/  LOP3.LUT R0, R0, R3, RZ, 0x3c, !PT ;  /* 0x0000000300007212 */ /* 0x000fe200078e3cff */
[----:B------:R-:W-:-:S03]  /*0100*/  IMAD.HI.U32 R5, R5, R9, R4 ;  /* 0x0000000905057227 */ /* 0x000fc600078e0004 */
[----:B------:R-:W-:-:S03]  /*0110*/  ISETP.GE.AND P0, PT, R0, RZ, PT ;  /* 0x000000ff0000720c */ /* 0x000fc60003f06270 */
[----:B------:R-:W-:-:S04]  /*0120*/  IMAD.HI.U32 R5, R5, R8, RZ ;  /* 0x0000000805057227 */ /* 0x000fc800078e00ff */
[----:B------:R-:W-:-:S04]  /*0130*/  IMAD.MOV R6, RZ, RZ, -R5 ;  /* 0x000000ffff067224 */ /* 0x000fc800078e0a05 */
[----:B------:R-:W-:-:S05]  /*0140*/  IMAD R4, R7, R6, R8 ;  /* 0x0000000607047224 */ /* 0x000fca00078e0208 */
[----:B------:R-:W-:-:S13]  /*0150*/  ISETP.GT.U32.AND P2, PT, R7, R4, PT ;  /* 0x000000040700720c */ /* 0x000fda0003f44070 */
[----:B------:R-:W-:Y:S01]  /*0160*/  @!P2 IMAD.IADD R4, R4, 0x1, -R7 ;  /* 0x000000010404a824 */ /* 0x000fe200078e0a07 */
[----:B------:R-:W-:Y:S02]  /*0170*/  @!P2 IADD3 R5, PT, PT, R5, 0x1, RZ ;  /* 0x000000010505a810 */ /* 0x000fe40007ffe0ff */
[----:B------:R-:W-:Y:S02]  /*0180*/  ISETP.NE.AND P2, PT, R3, RZ, PT ;  /* 0x000000ff0300720c */ /* 0x000fe40003f45270 */
[----:B------:R-:W-:-:S13]  /*0190*/  ISETP.GE.U32.AND P1, PT, R4, R7, PT ;  /* 0x000000070400720c */ /* 0x000fda0003f26070 */
[----:B------:R-:W-:Y:S01]  /*01a0*/  @P1 VIADD R5, R5, 0x1 ;  /* 0x0000000105051836 */ /* 0x000fe20000000000 */
[----:B------:R-:W-:-:S03]  /*01b0*/  ISETP.GE.AND P1, PT, R2, 0x1, PT ;  /* 0x000000010200780c */ /* 0x000fc60003f26270 */
[----:B------:R-:W-:-:S05]  /*01c0*/  IMAD.MOV.U32 R0, RZ, RZ, R5 ;  /* 0x000000ffff007224 */ /* 0x000fca00078e0005 */
[----:B------:R-:W-:Y:S02]  /*01d0*/  @!P0 IADD3 R0, PT, PT, -R0, RZ, RZ ;  /* 0x000000ff00008210 */ /* 0x000fe40007ffe1ff */
[----:B------:R-:W-:-:S03]  /*01e0*/  @!P2 LOP3.LUT R0, RZ, R3, RZ, 0x33, !PT ;  /* 0x00000003ff00a212 */ /* 0x000fc600078e33ff */
[----:B-12---:R-:W-:Y:S05]  /*01f0*/  @!P1 BRA `(.L_x_42) ;  /* 0x0000001400dc9947 */ /* 0x006fea0003800000 */
[----:B------:R-:W0:Y:S01]  /*0200*/  LDC R3, c[0x0][0x360] ;  /* 0x0000d800ff037b82 */ /* 0x000e220000000800 */
[----:B------:R-:W1:Y:S01]  /*0210*/  S2R R4, SR_TID.X ;  /* 0x0000000000047919 */ /* 0x000e620000002100 */
[----:B------:R-:W-:Y:S01]  /*0220*/  USHF.L.U32 UR5, UR8, 0x4, URZ ;  /* 0x0000000408057899 */ /* 0x000fe200080006ff */
[----:B------:R-:W-:Y:S01]  /*0230*/  IMAD.MOV.U32 R21, RZ, RZ, RZ ;  /* 0x000000ffff157224 */ /* 0x000fe200078e00ff */
[----:B------:R-:W-:Y:S01]  /*0240*/  UMOV UR4, URZ ;  /* 0x000000ff00047c82 */ /* 0x000fe20008000000 */
[----:B0-----:R-:W0:Y:S01]  /*0250*/  I2F.U32.RP R2, R3 ;  /* 0x0000000300027306 */ /* 0x001e220000209000 */
[----:B------:R-:W-:Y:S01]  /*0260*/  ISETP.NE.U32.AND P2, PT, R3, RZ, PT ;  /* 0x000000ff0300720c */ /* 0x000fe20003f45070 */
[----:B-1----:R-:W-:-:S05]  /*0270*/  IMAD.IADD R6, R4, 0x1, R3 ;  /* 0x0000000104067824 */ /* 0x002fca00078e0203 */
[C---:B------:R-:W-:Y:S01]  /*0280*/  ISETP.GE.U32.AND P0, PT, R6.reuse, 0x100, PT ;  /* 0x000001000600780c */ /* 0x040fe20003f06070 */
[----:B0-----:R-:W0:Y:S01]  /*0290*/  MUFU.RCP R2, R2 ;  /* 0x0000000200027308 */ /* 0x001e220000001000 */
[----:B------:R-:W-:Y:S02]  /*02a0*/  VIMNMX.U32 R5, PT, PT, R6, 0x100, !PT ;  /* 0x0000010006057848 */ /* 0x000fe40007fe0000 */
[----:B------:R-:W-:Y:S01]  /*02b0*/  SEL R7, RZ, 0x1, P0 ;  /* 0x00000001ff077807 */ /* 0x000fe20000000000 */
[----:B0-----:R-:W-:-:S03]  /*02c0*/  VIADD R8, R2, 0xffffffe ;  /* 0x0ffffffe02087836 */ /* 0x001fc60000000000 */
[----:B------:R-:W-:Y:S01]  /*02d0*/  IADD3 R2, PT, PT, R5, -R6, -R7 ;  /* 0x8000000605027210 */ /* 0x000fe20007ffe807 */
[----:B------:R0:W1:Y:S02]  /*02e0*/  F2I.FTZ.U32.TRUNC.NTZ R9, R8 ;  /* 0x0000000800097305 */ /* 0x000064000021f000 */
[----:B0-----:R-:W-:Y:S01]  /*02f0*/  IMAD.MOV.U32 R8, RZ, RZ, RZ ;  /* 0x000000ffff087224 */ /* 0x001fe200078e00ff */
[----:B-1----:R-:W-:-:S05]  /*0300*/  IADD3 R10, PT, PT, RZ, -R9, RZ ;  /* 0x80000009ff0a7210 */ /* 0x002fca0007ffe0ff */
[----:B------:R-:W-:-:S04]  /*0310*/  IMAD R11, R10, R3, RZ ;  /* 0x000000030a0b7224 */ /* 0x000fc800078e02ff */
[----:B------:R-:W-:Y:S01]  /*0320*/  IMAD.HI.U32 R9, R9, R11, R8 ;  /* 0x0000000b09097227 */ /* 0x000fe200078e0008 */
[----:B------:R-:W-:-:S03]  /*0330*/  LEA.HI R11, R6, UR5, RZ, 0x1c ;  /* 0x00000005060b7c11 */ /* 0x000fc6000f8fe0ff */
[----:B------:R-:W-:Y:S02]  /*0340*/  IMAD.IADD R8, R6, 0x1, R3 ;  /* 0x0000000106087824 */ /* 0x000fe400078e0203 */
[----:B------:R-:W-:Y:S01]  /*0350*/  IMAD.HI.U32 R10, R9, R2, RZ ;  /* 0x00000002090a7227 */ /* 0x000fe200078e00ff */
[----:B------:R-:W-:-:S03]  /*0360*/  LOP3.LUT R9, R4, 0xf, RZ, 0xc0, !PT ;  /* 0x0000000f04097812 */ /* 0x000fc600078ec0ff */
[----:B------:R-:W-:Y:S01]  /*0370*/  IMAD.IADD R12, R8, 0x1, R3 ;  /* 0x00000001080c7824 */ /* 0x000fe200078e0203 */
[----:B------:R-:W-:-:S05]  /*0380*/  IADD3 R5, PT, PT, -R10, RZ, RZ ;  /* 0x000000ff0a057210 */ /* 0x000fca0007ffe1ff */
[----:B------:R-:W-:Y:S01]  /*0390*/  IMAD R2, R3, R5, R2 ;  /* 0x0000000503027224 */ /* 0x000fe200078e0202 */
[----:B------:R-:W-:-:S04]  /*03a0*/  LEA.HI R5, R8, UR5, RZ, 0x1c ;  /* 0x0000000508057c11 */ /* 0x000fc8000f8fe0ff */
[----:B------:R-:W-:Y:S01]  /*03b0*/  ISETP.GE.U32.AND P0, PT, R2, R3, PT ;  /* 0x000000030200720c */ /* 0x000fe20003f06070 */
[----:B------:R-:W-:-:S12]  /*03c0*/  IMAD R13, R0, R5, RZ ;  /* 0x00000005000d7224 */ /* 0x000fd800078e02ff */
[----:B------:R-:W-:Y:S02]  /*03d0*/  @P0 IMAD.IADD R2, R2, 0x1, -R3 ;  /* 0x0000000102020824 */ /* 0x000fe400078e0a03 */
[----:B------:R-:W-:-:S03]  /*03e0*/  @P0 VIADD R10, R10, 0x1 ;  /* 0x000000010a0a0836 */ /* 0x000fc60000000000 */
[----:B------:R-:W-:-:S13]  /*03f0*/  ISETP.GE.U32.AND P1, PT, R2, R3, PT ;  /* 0x000000030200720c */ /* 0x000fda0003f26070 */
[----:B------:R-:W-:Y:S02]  /*0400*/  @P1 IADD3 R10, PT, PT, R10, 0x1, RZ ;  /* 0x000000010a0a1810 */ /* 0x000fe40007ffe0ff */
[----:B------:R-:W-:-:S04]  /*0410*/  @!P2 LOP3.LUT R10, RZ, R3, RZ, 0x33, !PT ;  /* 0x00000003ff0aa212 */ /* 0x000fc800078e33ff */
[----:B------:R-:W-:Y:S02]  /*0420*/  IADD3 R7, PT, PT, R7, R10, RZ ;  /* 0x0000000a07077210 */ /* 0x000fe40007ffe0ff */
[----:B------:R-:W-:-:S07]  /*0430*/  LOP3.LUT R10, R8, 0xf, RZ, 0xc0, !PT ;  /* 0x0000000f080a7812 */ /* 0x000fce00078ec0ff */
.L_x_60:
[----:B------:R-:W-:Y:S01]  /*0440*/  ISETP.GT.U32.AND P0, PT, R4, 0xff, PT ;  /* 0x000000ff0400780c */ /* 0x000fe20003f04070 */
[----:B------:R-:W-:-:S12]  /*0450*/  BSSY.RECONVERGENT B1, `(.L_x_43) ;  /* 0x000014c000017945 */ /* 0x000fd80003800200 */
[----:B------:R-:W-:Y:S05]  /*0460*/  @P0 BRA `(.L_x_44) ;  /* 0x0000001400280947 */ /* 0x000fea0003800000 */
[----:B------:R-:W-:Y:S01]  /*0470*/  LOP3.LUT R20, R7, 0x3, RZ, 0xc0, !PT ;  /* 0x0000000307147812 */ /* 0x000fe200078ec0ff */
[----:B------:R-:W-:Y:S01]  /*0480*/  BSSY.RECONVERGENT B0, `(.L_x_45) ;  /* 0x000008e000007945 */ /* 0x000fe20003800200 */
[----:B------:R-:W-:Y:S02]  /*0490*/  IMAD.MOV.U32 R18, RZ, RZ, R4 ;  /* 0x000000ffff127224 */ /* 0x000fe400078e0004 */
[----:B------:R-:W-:-:S13]  /*04a0*/  ISETP.NE.AND P0, PT, R20, 0x3, PT ;  /* 0x000000031400780c */ /* 0x000fda0003f05270 */
[----:B------:R-:W-:Y:S05]  /*04b0*/  @!P0 BRA `(.L_x_46) ;  /* 0x0000000800288947 */ /* 0x000fea0003800000 */
[----:B------:R-:W0:Y:S01]  /*04c0*/  LDC R19, c[0x0][0x3a0] ;  /* 0x0000e800ff137b82 */ /* 0x000e220000000800 */
[----:B------:R-:W-:Y:S01]  /*04d0*/  IADD3 R16, PT, PT, R9, UR4, RZ ;  /* 0x0000000409107c10 */ /* 0x000fe2000fffe0ff */
[----:B------:R-:W-:Y:S01]  /*04e0*/  BSSY.RECONVERGENT B2, `(.L_x_47) ;  /* 0x000002c000027945 */ /* 0x000fe20003800200 */
[----:B------:R-:W-:Y:S02]  /*04f0*/  LEA.HI R23, R4, UR5, RZ, 0x1c ;  /* 0x0000000504177c11 */ /* 0x000fe4000f8fe0ff */
[----:B------:R-:W-:-:S03]  /*0500*/  ISETP.NE.AND P1, PT, R20, RZ, PT ;  /* 0x000000ff1400720c */ /* 0x000fc60003f25270 */
[----:B------:R-:W1:Y:S01]  /*0510*/  LDC R2, c[0x0][0x39c] ;  /* 0x0000e700ff027b82 */ /* 0x000e620000000800 */
[----:B0-----:R-:W-:-:S04]  /*0520*/  ISETP.GE.AND P0, PT, R16, R19, PT ;  /* 0x000000131000720c */ /* 0x001fc80003f06270 */
[----:B-1----:R-:W-:-:S13]  /*0530*/  ISETP.GE.OR P0, PT, R23, R2, P0 ;  /* 0x000000021700720c */ /* 0x002fda0000706670 */
[----:B------:R-:W-:Y:S05]  /*0540*/  @P0 BRA `(.L_x_48) ;  /* 0x0000000000940947 */ /* 0x000fea0003800000 */
[----:B------:R-:W0:Y:S01]  /*0550*/  LDC R18, c[0x0][0x3a4] ;  /* 0x0000e900ff127b82 */ /* 0x000e220000000800 */
[----:B------:R-:W-:Y:S01]  /*0560*/  IABS R22, R16 ;  /* 0x0000001000167213 */ /* 0x000fe20000000000 */
[----:B------:R-:W-:Y:S01]  /*0570*/  IMAD R23, R0, R23, RZ ;  /* 0x0000001700177224 */ /* 0x000fe200078e02ff */
[-C--:B0-----:R-:W-:Y:S02]  /*0580*/  IABS R17, R18.reuse ;  /* 0x0000001200117213 */ /* 0x081fe40000000000 */
[----:B------:R-:W-:Y:S02]  /*0590*/  LOP3.LUT R16, R16, R18, RZ, 0x3c, !PT ;  /* 0x0000001210107212 */ /* 0x000fe400078e3cff */
[----:B------:R-:W0:Y:S02]  /*05a0*/  I2F.RP R24, R17 ;  /* 0x0000001100187306 */ /* 0x000e240000209400 */
[----:B------:R-:W-:-:S06]  /*05b0*/  ISETP.GE.AND P0, PT, R16, RZ, PT ;  /* 0x000000ff1000720c */ /* 0x000fcc0003f06270 */
[----:B0-----:R-:W0:Y:S02]  /*05c0*/  MUFU.RCP R24, R24 ;  /* 0x0000001800187308 */ /* 0x001e240000001000 */
[----:B0-----:R-:W-:-:S06]  /*05d0*/  VIADD R25, R24, 0xffffffe ;  /* 0x0ffffffe18197836 */ /* 0x001fcc0000000000 */
[----:B------:R-:W0:Y:S02]  /*05e0*/  F2I.FTZ.U32.TRUNC.NTZ R15, R25 ;  /* 0x00000019000f7305 */ /* 0x000e24000021f000 */
[----:B0-----:R-:W-:-:S04]  /*05f0*/  IMAD.MOV R14, RZ, RZ, -R15 ;  /* 0x000000ffff0e7224 */ /* 0x001fc800078e0a0f */
[----:B------:R-:W-:Y:S01]  /*0600*/  IMAD R27, R14, R17, RZ ;  /* 0x000000110e1b7224 */ /* 0x000fe200078e02ff */
[----:B------:R-:W-:-:S05]  /*0610*/  MOV R14, RZ ;  /* 0x000000ff000e7202 */ /* 0x000fca0000000f00 */
[----:B------:R-:W-:-:S04]  /*0620*/  IMAD.HI.U32 R27, R15, R27, R14 ;  /* 0x0000001b0f1b7227 */ /* 0x000fc800078e000e */
[----:B------:R-:W-:-:S04]  /*0630*/  IMAD.MOV.U32 R14, RZ, RZ, R22 ;  /* 0x000000ffff0e7224 */ /* 0x000fc800078e0016 */
[----:B------:R-:W-:-:S04]  /*0640*/  IMAD.HI.U32 R22, R27, R14, RZ ;  /* 0x0000000e1b167227 */ /* 0x000fc800078e00ff */
[----:B------:R-:W-:-:S04]  /*0650*/  IMAD.MOV R15, RZ, RZ, -R22 ;  /* 0x000000ffff0f7224 */ /* 0x000fc800078e0a16 */
[----:B------:R-:W-:-:S05]  /*0660*/  IMAD R14, R17, R15, R14 ;  /* 0x0000000f110e7224 */ /* 0x000fca00078e020e */
[----:B------:R-:W-:-:S13]  /*0670*/  ISETP.GT.U32.AND P3, PT, R17, R14, PT ;  /* 0x0000000e1100720c */ /* 0x000fda0003f64070 */
[-C--:B------:R-:W-:Y:S01]  /*0680*/  @!P3 IADD3 R14, PT, PT, R14, -R17.reuse, RZ ;  /* 0x800000110e0eb210 */ /* 0x080fe20007ffe0ff */
[----:B------:R-:W-:Y:S01]  /*0690*/  @!P3 VIADD R22, R22, 0x1 ;  /* 0x000000011616b836 */ /* 0x000fe20000000000 */
[----:B------:R-:W-:Y:S02]  /*06a0*/  ISETP.NE.AND P3, PT, R18, RZ, PT ;  /* 0x000000ff1200720c */ /* 0x000fe40003f65270 */
[----:B------:R-:W-:Y:S02]  /*06b0*/  ISETP.GE.U32.AND P2, PT, R14, R17, PT ;  /* 0x000000110e00720c */ /* 0x000fe40003f46070 */
[----:B------:R-:W0:Y:S08]  /*06c0*/  LDC.64 R16, c[0x0][0x380] ;  /* 0x0000e000ff107b82 */ /* 0x000e300000000a00 */
[----:B------:R-:W1:Y:S03]  /*06d0*/  LDC.64 R14, c[0x0][0x388] ;  /* 0x0000e200ff0e7b82 */ /* 0x000e660000000a00 */
[----:B------:R-:W-:-:S05]  /*06e0*/  @P2 VIADD R22, R22, 0x1 ;  /* 0x0000000116162836 */ /* 0x000fca0000000000 */
[----:B------:R-:W-:Y:S02]  /*06f0*/  @!P0 IADD3 R22, PT, PT, -R22, RZ, RZ ;  /* 0x000000ff16168210 */ /* 0x000fe40007ffe1ff */
[----:B------:R-:W-:-:S05]  /*0700*/  @!P3 LOP3.LUT R22, RZ, R18, RZ, 0x33, !PT ;  /* 0x00000012ff16b212 */ /* 0x000fca00078e33ff */
[----:B------:R-:W-:-:S04]  /*0710*/  IMAD.IADD R23, R23, 0x1, R22 ;  /* 0x0000000117177824 */ /* 0x000fc800078e0216 */
[----:B0-----:R-:W-:-:S04]  /*0720*/  IMAD.WIDE R16, R23, 0x2, R16 ;  /* 0x0000000217107825 */ /* 0x001fc800078e0210 */
[----:B-1----:R-:W-:Y:S02]  /*0730*/  IMAD.WIDE R14, R23, 0x2, R14 ;  /* 0x00000002170e7825 */ /* 0x002fe400078e020e */
[----:B------:R-:W2:Y:S04]  /*0740*/  LDG.E.U16.CONSTANT R16, desc[UR6][R16.64] ;  /* 0x0000000610107981 */ /* 0x000ea8000c1e9500 */
[----:B------:R-:W3:Y:S01]  /*0750*/  LDG.E.U16.CONSTANT R14, desc[UR6][R14.64] ;  /* 0x000000060e0e7981 */ /* 0x000ee2000c1e9500 */
[----:B--2---:R-:W-:Y:S02]  /*0760*/  HADD2.F32 R18, -RZ, R16.H0_H0 ;  /* 0x20000010ff127230 */ /* 0x004fe40000004100 */
[----:B---3--:R-:W-:-:S05]  /*0770*/  HADD2.F32 R23, -RZ, R14.H0_H0 ;  /* 0x2000000eff177230 */ /* 0x008fca0000004100 */
[----:B------:R-:W-:-:S04]  /*0780*/  FADD R18, R18, R23 ;  /* 0x0000001712127221 */ /* 0x000fc80000000000 */
[----:B------:R-:W-:-:S07]  /*0790*/  FADD R21, R21, R18 ;  /* 0x0000001215157221 */ /* 0x000fce0000000000 */
.L_x_48:
[----:B------:R-:W-:Y:S05]  /*07a0*/  BSYNC.RECONVERGENT B2 ;  /* 0x0000000000027941 */ /* 0x000fea0003800200 */
.L_x_47:
[----:B------:R-:W-:Y:S01]  /*07b0*/  IMAD.MOV.U32 R18, RZ, RZ, R6 ;  /* 0x000000ffff127224 */ /* 0x000fe200078e0006 */
[----:B------:R-:W-:Y:S06]  /*07c0*/  @!P1 BRA `(.L_x_46) ;  /* 0x0000000400649947 */ /* 0x000fec0003800000 */
[----:B------:R-:W-:Y:S01]  /*07d0*/  LOP3.LUT R16, R6, 0xf, RZ, 0xc0, !PT ;  /* 0x0000000f06107812 */ /* 0x000fe200078ec0ff */
[----:B------:R-:W-:Y:S01]  /*07e0*/  BSSY.RECONVERGENT B2, `(.L_x_49) ;  /* 0x000002b000027945 */ /* 0x000fe20003800200 */
[----:B------:R-:W-:Y:S02]  /*07f0*/  ISETP.NE.AND P1, PT, R20, 0x1, PT ;  /* 0x000000011400780c */ /* 0x000fe40003f25270 */
[----:B------:R-:W-:-:S04]  /*0800*/  IADD3 R16, PT, PT, R16, UR4, RZ ;  /* 0x0000000410107c10 */ /* 0x000fc8000fffe0ff */
[----:B------:R-:W-:-:S04]  /*0810*/  ISETP.GE.AND P0, PT, R16, R19, PT ;  /* 0x000000131000720c */ /* 0x000fc80003f06270 */
[----:B------:R-:W-:-:S13]  /*0820*/  ISETP.GE.OR P0, PT, R11, R2, P0 ;  /* 0x000000020b00720c */ /* 0x000fda0000706670 */
[----:B------:R-:W-:Y:S05]  /*0830*/  @P0 BRA `(.L_x_50) ;  /* 0x0000000000940947 */ /* 0x000fea0003800000 */
[----:B------:R-:W0:Y:S01]  /*0840*/  LDC R18, c[0x0][0x3a4] ;  /* 0x0000e900ff127b82 */ /* 0x000e220000000800 */
[----:B------:R-:W-:Y:S02]  /*0850*/  IABS R20, R16 ;  /* 0x0000001000147213 */ /* 0x000fe40000000000 */
[-C--:B0-----:R-:W-:Y:S02]  /*0860*/  IABS R17, R18.reuse ;  /* 0x0000001200117213 */ /* 0x081fe40000000000 */
[----:B------:R-:W-:Y:S02]  /*0870*/  LOP3.LUT R16, R16, R18, RZ, 0x3c, !PT ;  /* 0x0000001210107212 */ /* 0x000fe400078e3cff */
[----:B------:R-:W0:Y:S02]  /*0880*/  I2F.RP R22, R17 ;  /* 0x0000001100167306 */ /* 0x000e240000209400 */
[----:B------:R-:W-:-:S06]  /*0890*/  ISETP.GE.AND P0, PT, R16, RZ, PT ;  /* 0x000000ff1000720c */ /* 0x000fcc0003f06270 */
[----:B0-----:R-:W0:Y:S02]  /*08a0*/  MUFU.RCP R22, R22 ;  /* 0x0000001600167308 */ /* 0x001e240000001000 */
[----:B0-----:R-:W-:-:S06]  /*08b0*/  VIADD R23, R22, 0xffffffe ;  /* 0x0ffffffe16177836 */ /* 0x001fcc0000000000 */
[----:B------:R0:W1:Y:S02]  /*08c0*/  F2I.FTZ.U32.TRUNC.NTZ R15, R23 ;  /* 0x00000017000f7305 */ /* 0x000064000021f000 */
[----:B0-----:R-:W-:Y:S02]  /*08d0*/  IMAD R23, R0, R11, RZ ;  /* 0x0000000b00177224 */ /* 0x001fe400078e02ff */
[----:B-1----:R-:W-:-:S04]  /*08e0*/  IMAD.MOV R14, RZ, RZ, -R15 ;  /* 0x000000ffff0e7224 */ /* 0x002fc800078e0a0f */
[----:B------:R-:W-:Y:S02]  /*08f0*/  IMAD R25, R14, R17, RZ ;  /* 0x000000110e197224 */ /* 0x000fe400078e02ff */
[----:B------:R-:W-:-:S05]  /*0900*/  HFMA2 R14, -RZ, RZ, 0, 0 ;  /* 0x00000000ff0e7431 */ /* 0x000fca00000001ff */
        /* <DEDUP_REMOVED lines=24> */
.L_x_50:
[----:B------:R-:W-:Y:S05]  /*0a90*/  BSYNC.RECONVERGENT B2 ;  /* 0x0000000000027941 */ /* 0x000fea0003800200 */
.L_x_49:
[----:B------:R-:W-:Y:S01]  /*0aa0*/  IMAD.MOV.U32 R18, RZ, RZ, R8 ;  /* 0x000000ffff127224 */ /* 0x000fe200078e0008 */
[----:B------:R-:W-:Y:S06]  /*0ab0*/  @!P1 BRA `(.L_x_46) ;  /* 0x0000000000a89947 */ /* 0x000fec0003800000 */
[----:B------:R-:W-:Y:S01]  /*0ac0*/  IADD3 R16, PT, PT, R10, UR4, RZ ;  /* 0x000000040a107c10 */ /* 0x000fe2000fffe0ff */
[----:B------:R-:W-:-:S03]  /*0ad0*/  IMAD.MOV.U32 R18, RZ, RZ, R12 ;  /* 0x000000ffff127224 */ /* 0x000fc600078e000c */
        /* <DEDUP_REMOVED lines=11> */
[----:B------:R-:W0:Y:S02]  /*0b90*/  F2I.FTZ.U32.TRUNC.NTZ R15, R20 ;  /* 0x00000014000f7305 */ /* 0x000e24000021f000 */
[----:B0-----:R-:W-:-:S05]  /*0ba0*/  IADD3 R14, PT, PT, RZ, -R15, RZ ;  /* 0x8000000fff0e7210 */ /* 0x001fca0007ffe0ff */
[----:B------:R-:W-:Y:S02]  /*0bb0*/  IMAD R23, R14, R17, RZ ;  /* 0x000000110e177224 */ /* 0x000fe400078e02ff */
[----:B------:R-:W-:-:S04]  /*0bc0*/  IMAD.MOV.U32 R14, RZ, RZ, RZ ;  /* 0x000000ffff0e7224 */ /* 0x000fc800078e00ff */
[----:B------:R-:W-:-:S04]  /*0bd0*/  IMAD.HI.U32 R23, R15, R23, R14 ;  /* 0x000000170f177227 */ /* 0x000fc800078e000e */
[----:B------:R-:W-:-:S04]  /*0be0*/  IMAD.MOV.U32 R14, RZ, RZ, R18 ;  /* 0x000000ffff0e7224 */ /* 0x000fc800078e0012 */
[----:B------:R-:W-:-:S05]  /*0bf0*/  IMAD.HI.U32 R18, R23, R14, RZ ;  /* 0x0000000e17127227 */ /* 0x000fca00078e00ff */
[----:B------:R-:W-:-:S05]  /*0c00*/  IADD3 R15, PT, PT, -R18, RZ, RZ ;  /* 0x000000ff120f7210 */ /* 0x000fca0007ffe1ff */
[----:B------:R-:W-:-:S05]  /*0c10*/  IMAD R14, R17, R15, R14 ;  /* 0x0000000f110e7224 */ /* 0x000fca00078e020e */
[----:B------:R-:W-:-:S13]  /*0c20*/  ISETP.GT.U32.AND P1, PT, R17, R14, PT ;  /* 0x0000000e1100720c */ /* 0x000fda0003f24070 */
[----:B------:R-:W-:Y:S02]  /*0c30*/  @!P1 IMAD.IADD R14, R14, 0x1, -R17 ;  /* 0x000000010e0e9824 */ /* 0x000fe400078e0a11 */
[----:B------:R-:W-:Y:S01]  /*0c40*/  @!P1 VIADD R18, R18, 0x1 ;  /* 0x0000000112129836 */ /* 0x000fe20000000000 */
[----:B------:R-:W-:Y:S02]  /*0c50*/  ISETP.NE.AND P1, PT, R2, RZ, PT ;  /* 0x000000ff0200720c */ /* 0x000fe40003f25270 */
[----:B------:R-:W-:Y:S02]  /*0c60*/  ISETP.GE.U32.AND P0, PT, R14, R17, PT ;  /* 0x000000110e00720c */ /* 0x000fe40003f06070 */
[----:B------:R-:W0:Y:S08]  /*0c70*/  LDC.64 R16, c[0x0][0x380] ;  /* 0x0000e000ff107b82 */ /* 0x000e300000000a00 */
[----:B------:R-:W1:Y:S03]  /*0c80*/  LDC.64 R14, c[0x0][0x388] ;  /* 0x0000e200ff0e7b82 */ /* 0x000e660000000a00 */
[----:B------:R-:W-:-:S05]  /*0c90*/  @P0 IADD3 R18, PT, PT, R18, 0x1, RZ ;  /* 0x0000000112120810 */ /* 0x000fca0007ffe0ff */
[----:B------:R-:W-:Y:S01]  /*0ca0*/  @!P2 IMAD.MOV R18, RZ, RZ, -R18 ;  /* 0x000000ffff12a224 */ /* 0x000fe200078e0a12 */
[----:B------:R-:W-:-:S05]  /*0cb0*/  @!P1 LOP3.LUT R18, RZ, R2, RZ, 0x33, !PT ;  /* 0x00000002ff129212 */ /* 0x000fca00078e33ff */
[----:B------:R-:W-:-:S04]  /*0cc0*/  IMAD.IADD R19, R13, 0x1, R18 ;  /* 0x000000010d137824 */ /* 0x000fc800078e0212 */
[----:B0-----:R-:W-:-:S04]  /*0cd0*/  IMAD.WIDE R16, R19, 0x2, R16 ;  /* 0x0000000213107825 */ /* 0x001fc800078e0210 */
[----:B-1----:R-:W-:Y:S02]  /*0ce0*/  IMAD.WIDE R14, R19, 0x2, R14 ;  /* 0x00000002130e7825 */ /* 0x002fe400078e020e */
[----:B------:R-:W2:Y:S04]  /*0cf0*/  LDG.E.U16.CONSTANT R16, desc[UR6][R16.64] ;  /* 0x0000000610107981 */ /* 0x000ea8000c1e9500 */
[----:B------:R-:W3:Y:S01]  /*0d00*/  LDG.E.U16.CONSTANT R14, desc[UR6][R14.64] ;  /* 0x000000060e0e7981 */ /* 0x000ee2000c1e9500 */
[----:B------:R-:W-:Y:S01]  /*0d10*/  MOV R18, R12 ;  /* 0x0000000c00127202 */ /* 0x000fe20000000f00 */
[----:B--2---:R-:W-:Y:S02]  /*0d20*/  HADD2.F32 R2, -RZ, R16.H0_H0 ;  /* 0x20000010ff027230 */ /* 0x004fe40000004100 */
[----:B---3--:R-:W-:-:S05]  /*0d30*/  HADD2.F32 R19, -RZ, R14.H0_H0 ;  /* 0x2000000eff137230 */ /* 0x008fca0000004100 */
[----:B------:R-:W-:-:S04]  /*0d40*/  FADD R2, R2, R19 ;  /* 0x0000001302027221 */ /* 0x000fc80000000000 */
[----:B------:R-:W-:-:S07]  /*0d50*/  FADD R21, R21, R2 ;  /* 0x0000000215157221 */ /* 0x000fce0000000000 */
.L_x_46:
[----:B------:R-:W-:Y:S05]  /*0d60*/  BSYNC.RECONVERGENT B0 ;  /* 0x0000000000007941 */ /* 0x000fea0003800200 */
.L_x_45:
[----:B------:R-:W-:-:S13]  /*0d70*/  ISETP.GE.U32.AND P0, PT, R7, 0x3, PT ;  /* 0x000000030700780c */ /* 0x000fda0003f06070 */
[----:B------:R-:W-:Y:S05]  /*0d80*/  @!P0 BRA `(.L_x_44) ;  /* 0x0000000800e08947 */ /* 0x000fea0003800000 */
[C-C-:B------:R-:W-:Y:S02]  /*0d90*/  IMAD R20, R3.reuse, 0x2, R18.reuse ;  /* 0x0000000203147824 */ /* 0x140fe400078e0212 */
[----:B------:R-:W-:Y:S02]  /*0da0*/  IMAD R22, R3, 0x3, R18 ;  /* 0x0000000303167824 */ /* 0x000fe400078e0212 */
[----:B------:R-:W-:-:S07]  /*0db0*/  IMAD.IADD R24, R18, 0x1, R3 ;  /* 0x0000000112187824 */ /* 0x000fce00078e0203 */
.L_x_59:
[----:B------:R-:W0:Y:S01]  /*0dc0*/  LDC R19, c[0x0][0x3a0] ;  /* 0x0000e800ff137b82 */ /* 0x000e220000000800 */
[C---:B------:R-:W-:Y:S01]  /*0dd0*/  LOP3.LUT R28, R18.reuse, 0xf, RZ, 0xc0, !PT ;  /* 0x0000000f121c7812 */ /* 0x040fe200078ec0ff */
[----:B------:R-:W-:Y:S01]  /*0de0*/  BSSY.RECONVERGENT B0, `(.L_x_51) ;  /* 0x000002a000007945 */ /* 0x000fe20003800200 */
[----:B------:R-:W-:Y:S02]  /*0df0*/  LEA.HI R23, R18, UR5, RZ, 0x1c ;  /* 0x0000000512177c11 */ /* 0x000fe4000f8fe0ff */
[----:B------:R-:W-:-:S03]  /*0e00*/  IADD3 R28, PT, PT, R28, UR4, RZ ;  /* 0x000000041c1c7c10 */ /* 0x000fc6000fffe0ff */
[----:B------:R-:W1:Y:S01]  /*0e10*/  LDC R2, c[0x0][0x39c] ;  /* 0x0000e700ff027b82 */ /* 0x000e620000000800 */
[----:B0-----:R-:W-:-:S04]  /*0e20*/  ISETP.GE.AND P0, PT, R28, R19, PT ;  /* 0x000000131c00720c */ /* 0x001fc80003f06270 */
[----:B-1----:R-:W-:-:S13]  /*0e30*/  ISETP.GE.OR P0, PT, R23, R2, P0 ;  /* 0x000000021700720c */ /* 0x002fda0000706670 */
[----:B------:R-:W-:Y:S05]  /*0e40*/  @P0 BRA `(.L_x_52) ;  /* 0x00000000008c0947 */ /* 0x000fea0003800000 */
[----:B------:R-:W0:Y:S01]  /*0e50*/  LDC R25, c[0x0][0x3a4] ;  /* 0x0000e900ff197b82 */ /* 0x000e220000000800 */
[----:B------:R-:W-:Y:S01]  /*0e60*/  HFMA2 R14, -RZ, RZ, 0, 0 ;  /* 0x00000000ff0e7431 */ /* 0x000fe200000001ff */
[----:B0-----:R-:W-:Y:S02]  /*0e70*/  IABS R16, R25 ;  /* 0x0000001900107213 */ /* 0x001fe40000000000 */
[----:B------:R-:W-:Y:S02]  /*0e80*/  ISETP.NE.AND P2, PT, R25, RZ, PT ;  /* 0x000000ff1900720c */ /* 0x000fe40003f45270 */
        /* <DEDUP_REMOVED lines=8> */
[----:B------:R-:W-:-:S03]  /*0f10*/  LOP3.LUT R28, R28, R25, RZ, 0x3c, !PT ;  /* 0x000000191c1c7212 */ /* 0x000fc600078e3cff */
[----:B------:R-:W-:-:S04]  /*0f20*/  IMAD.HI.U32 R26, R14, R15, RZ ;  /* 0x0000000f0e1a7227 */ /* 0x000fc800078e00ff */
[----:B------:R-:W-:-:S04]  /*0f30*/  IMAD.MOV R14, RZ, RZ, -R26 ;  /* 0x000000ffff0e7224 */ /* 0x000fc800078e0a1a */
[----:B------:R-:W-:-:S05]  /*0f40*/  IMAD R15, R16, R14, R15 ;  /* 0x0000000e100f7224 */ /* 0x000fca00078e020f */
[----:B------:R-:W-:-:S13]  /*0f50*/  ISETP.GT.U32.AND P1, PT, R16, R15, PT ;  /* 0x0000000f1000720c */ /* 0x000fda0003f24070 */
[----:B------:R-:W-:Y:S01]  /*0f60*/  @!P1 IMAD.IADD R15, R15, 0x1, -R16 ;  /* 0x000000010f0f9824 */ /* 0x000fe200078e0a10 */
[----:B------:R-:W-:Y:S02]  /*0f70*/  @!P1 IADD3 R26, PT, PT, R26, 0x1, RZ ;  /* 0x000000011a1a9810 */ /* 0x000fe40007ffe0ff */
[----:B------:R-:W-:Y:S02]  /*0f80*/  ISETP.GE.AND P1, PT, R28, RZ, PT ;  /* 0x000000ff1c00720c */ /* 0x000fe40003f26270 */
[----:B------:R-:W-:Y:S02]  /*0f90*/  ISETP.GE.U32.AND P0, PT, R15, R16, PT ;  /* 0x000000100f00720c */ /* 0x000fe40003f06070 */
[----:B------:R-:W0:Y:S08]  /*0fa0*/  LDC.64 R14, c[0x0][0x380] ;  /* 0x0000e000ff0e7b82 */ /* 0x000e300000000a00 */
[----:B------:R-:W1:Y:S03]  /*0fb0*/  LDC.64 R16, c[0x0][0x388] ;  /* 0x0000e200ff107b82 */ /* 0x000e660000000a00 */
[----:B------:R-:W-:-:S04]  /*0fc0*/  @P0 VIADD R26, R26, 0x1 ;  /* 0x000000011a1a0836 */ /* 0x000fc80000000000 */
[----:B------:R-:W-:Y:S01]  /*0fd0*/  @!P1 IMAD.MOV R26, RZ, RZ, -R26 ;  /* 0x000000ffff1a9224 */ /* 0x000fe200078e0a1a */
[----:B------:R-:W-:-:S05]  /*0fe0*/  @!P2 LOP3.LUT R26, RZ, R25, RZ, 0x33, !PT ;  /* 0x00000019ff1aa212 */ /* 0x000fca00078e33ff */
[----:B------:R-:W-:-:S04]  /*0ff0*/  IMAD R23, R0, R23, R26 ;  /* 0x0000001700177224 */ /* 0x000fc800078e021a */
[----:B0-----:R-:W-:-:S06]  /*1000*/  IMAD.WIDE R14, R23, 0x2, R14 ;  /* 0x00000002170e7825 */ /* 0x001fcc00078e020e */
[----:B------:R-:W2:Y:S01]  /*1010*/  LDG.E.U16.CONSTANT R14, desc[UR6][R14.64] ;  /* 0x000000060e0e7981 */ /* 0x000ea2000c1e9500 */
[----:B-1----:R-:W-:-:S06]  /*1020*/  IMAD.WIDE R16, R23, 0x2, R16 ;  /* 0x0000000217107825 */ /* 0x002fcc00078e0210 */
[----:B------:R-:W3:Y:S01]  /*1030*/  LDG.E.U16.CONSTANT R16, desc[UR6][R16.64] ;  /* 0x0000000610107981 */ /* 0x000ee2000c1e9500 */
[----:B--2---:R-:W-:Y:S02]  /*1040*/  HADD2.F32 R23, -RZ, R14.H0_H0 ;  /* 0x2000000eff177230 */ /* 0x004fe40000004100 */
[----:B---3--:R-:W-:-:S05]  /*1050*/  HADD2.F32 R26, -RZ, R16.H0_H0 ;  /* 0x20000010ff1a7230 */ /* 0x008fca0000004100 */
[----:B------:R-:W-:-:S04]  /*1060*/  FADD R26, R23, R26 ;  /* 0x0000001a171a7221 */ /* 0x000fc80000000000 */
[----:B------:R-:W-:-:S07]  /*1070*/  FADD R21, R21, R26 ;  /* 0x0000001a15157221 */ /* 0x000fce0000000000 */
.L_x_52:
[----:B------:R-:W-:Y:S05]  /*1080*/  BSYNC.RECONVERGENT B0 ;  /* 0x0000000000007941 */ /* 0x000fea0003800200 */
.L_x_51:
[C---:B------:R-:W-:Y:S01]  /*1090*/  LOP3.LUT R28, R24.reuse, 0xf, RZ, 0xc0, !PT ;  /* 0x0000000f181c7812 */ /* 0x040fe200078ec0ff */
[----:B------:R-:W-:Y:S01]  /*10a0*/  BSSY.RECONVERGENT B0, `(.L_x_53) ;  /* 0x0000029000007945 */ /* 0x000fe20003800200 */
[----:B------:R-:W-:Y:S02]  /*10b0*/  LEA.HI R23, R24, UR5, RZ, 0x1c ;  /* 0x0000000518177c11 */ /* 0x000fe4000f8fe0ff */
[----:B------:R-:W-:-:S04]  /*10c0*/  IADD3 R28, PT, PT, R28, UR4, RZ ;  /* 0x000000041c1c7c10 */ /* 0x000fc8000fffe0ff */
[----:B------:R-:W-:-:S04]  /*10d0*/  ISETP.GE.AND P0, PT, R28, R19, PT ;  /* 0x000000131c00720c */ /* 0x000fc80003f06270 */
[----:B------:R-:W-:-:S13]  /*10e0*/  ISETP.GE.OR P0, PT, R23, R2, P0 ;  /* 0x000000021700720c */ /* 0x000fda0000706670 */
[----:B------:R-:W-:Y:S05]  /*10f0*/  @P0 BRA `(.L_x_54) ;  /* 0x00000000008c0947 */ /* 0x000fea0003800000 */
[----:B------:R-:W0:Y:S01]  /*1100*/  LDC R25, c[0x0][0x3a4] ;  /* 0x0000e900ff197b82 */ /* 0x000e220000000800 */
[----:B------:R-:W-:Y:S02]  /*1110*/  MOV R14, RZ ;  /* 0x000000ff000e7202 */ /* 0x000fe40000000f00 */
        /* <DEDUP_REMOVED lines=15> */
[-C--:B------:R-:W-:Y:S01]  /*1210*/  @!P1 IADD3 R15, PT, PT, R15, -R16.reuse, RZ ;  /* 0x800000100f0f9210 */ /* 0x080fe20007ffe0ff */
[----:B------:R-:W-:Y:S01]  /*1220*/  @!P1 VIADD R26, R26, 0x1 ;  /* 0x000000011a1a9836 */ /* 0x000fe20000000000 */
[----:B------:R-:W-:Y:S02]  /*1230*/  ISETP.GE.AND P1, PT, R28, RZ, PT ;  /* 0x000000ff1c00720c */ /* 0x000fe40003f26270 */
[----:B------:R-:W-:Y:S02]  /*1240*/  ISETP.GE.U32.AND P0, PT, R15, R16, PT ;  /* 0x000000100f00720c */ /* 0x000fe40003f06070 */
[----:B------:R-:W0:Y:S08]  /*1250*/  LDC.64 R16, c[0x0][0x380] ;  /* 0x0000e000ff107b82 */ /* 0x000e300000000a00 */
[----:B------:R-:W1:Y:S03]  /*1260*/  LDC.64 R14, c[0x0][0x388] ;  /* 0x0000e200ff0e7b82 */ /* 0x000e660000000a00 */
[----:B------:R-:W-:-:S05]  /*1270*/  @P0 IADD3 R26, PT, PT, R26, 0x1, RZ ;  /* 0x000000011a1a0810 */ /* 0x000fca0007ffe0ff */
[----:B------:R-:W-:Y:S01]  /*1280*/  @!P1 IMAD.MOV R26, RZ, RZ, -R26 ;  /* 0x000000ffff1a9224 */ /* 0x000fe200078e0a1a */
[----:B------:R-:W-:-:S05]  /*1290*/  @!P2 LOP3.LUT R26, RZ, R25, RZ, 0x33, !PT ;  /* 0x00000019ff1aa212 */ /* 0x000fca00078e33ff */
[----:B------:R-:W-:-:S04]  /*12a0*/  IMAD R23, R0, R23, R26 ;  /* 0x0000001700177224 */ /* 0x000fc800078e021a */
        /* <DEDUP_REMOVED lines=8> */
.L_x_54:
[----:B------:R-:W-:Y:S05]  /*1330*/  BSYNC.RECONVERGENT B0 ;  /* 0x0000000000007941 */ /* 0x000fea0003800200 */
.L_x_53:
[C---:B------:R-:W-:Y:S01]  /*1340*/  LOP3.LUT R16, R20.reuse, 0xf, RZ, 0xc0, !PT ;  /* 0x0000000f14107812 */ /* 0x040fe200078ec0ff */
[----:B------:R-:W-:Y:S01]  /*1350*/  BSSY.RECONVERGENT B0, `(.L_x_55) ;  /* 0x000002e000007945 */ /* 0x000fe20003800200 */
[----:B------:R-:W-:Y:S02]  /*1360*/  LEA.HI R23, R20, UR5, RZ, 0x1c ;  /* 0x0000000514177c11 */ /* 0x000fe4000f8fe0ff */
[----:B------:R-:W-:Y:S02]  /*1370*/  IADD3 R16, PT, PT, R16, UR4, RZ ;  /* 0x0000000410107c10 */ /* 0x000fe4000fffe0ff */
[----:B------:R-:W-:Y:S02]  /*1380*/  LOP3.LUT R26, R22, 0xf, RZ, 0xc0, !PT ;  /* 0x0000000f161a7812 */ /* 0x000fe400078ec0ff */
[----:B------:R-:W-:-:S03]  /*1390*/  ISETP.GE.AND P0, PT, R16, R19, PT ;  /* 0x000000131000720c */ /* 0x000fc60003f06270 */
[----:B------:R-:W-:Y:S01]  /*13a0*/  VIADD R26, R26, UR4 ;  /* 0x000000041a1a7c36 */ /* 0x000fe20008000000 */
[----:B------:R-:W-:-:S04]  /*13b0*/  ISETP.GE.OR P1, PT, R23, R2, P0 ;  /* 0x000000021700720c */ /* 0x000fc80000726670 */
[----:B------:R-:W-:Y:S02]  /*13c0*/  ISETP.GE.AND P2, PT, R26, R19, PT ;  /* 0x000000131a00720c */ /* 0x000fe40003f46270 */
[----:B------:R-:W-:-:S04]  /*13d0*/  LEA.HI R19, R22, UR5, RZ, 0x1c ;  /* 0x0000000516137c11 */ /* 0x000fc8000f8fe0ff */
[----:B------:R-:W-:-:S03]  /*13e0*/  ISETP.GE.OR P0, PT, R19, R2, P2 ;  /* 0x000000021300720c */ /* 0x000fc60001706670 */
[----:B------:R-:W-:Y:S10]  /*13f0*/  @P1 BRA `(.L_x_56) ;  /* 0x00000000008c1947 */ /* 0x000ff40003800000 */
[----:B------:R-:W0:Y:S02]  /*1400*/  LDC R2, c[0x0][0x3a4] ;  /* 0x0000e900ff027b82 */ /* 0x000e240000000800 */
[----:B0-----:R-:W-:Y:S02]  /*1410*/  IABS R17, R2 ;  /* 0x0000000200117213 */ /* 0x001fe40000000000 */
[----:B------:R-:W-:Y:S02]  /*1420*/  ISETP.NE.AND P3, PT, R2, RZ, PT ;  /* 0x000000ff0200720c */ /* 0x000fe40003f65270 */
[----:B------:R-:W0:Y:S08]  /*1430*/  I2F.RP R27, R17 ;  /* 0x00000011001b7306 */ /* 0x000e300000209400 */
[----:B0-----:R-:W0:Y:S02]  /*1440*/  MUFU.RCP R27, R27 ;  /* 0x0000001b001b7308 */ /* 0x001e240000001000 */
[----:B0-----:R-:W-:-:S06]  /*1450*/  IADD3 R28, PT, PT, R27, 0xffffffe, RZ ;  /* 0x0ffffffe1b1c7810 */ /* 0x001fcc0007ffe0ff */
[----:B------:R-:W0:Y:S02]  /*1460*/  F2I.FTZ.U32.TRUNC.NTZ R15, R28 ;  /* 0x0000001c000f7305 */ /* 0x000e24000021f000 */
[----:B0-----:R-:W-:-:S04]  /*1470*/  IMAD.MOV R14, RZ, RZ, -R15 ;  /* 0x000000ffff0e7224 */ /* 0x001fc800078e0a0f */
[----:B------:R-:W-:Y:S02]  /*1480*/  IMAD R25, R14, R17, RZ ;  /* 0x000000110e197224 */ /* 0x000fe400078e02ff */
[----:B------:R-:W-:-:S05]  /*1490*/  HFMA2 R14, -RZ, RZ, 0, 0 ;  /* 0x00000000ff0e7431 */ /* 0x000fca00000001ff */
        /* <DEDUP_REMOVED lines=25> */
.L_x_56:
[----:B------:R-:W-:Y:S05]  /*1630*/  BSYNC.RECONVERGENT B0 ;  /* 0x0000000000007941 */ /* 0x000fea0003800200 */
.L_x_55:
[----:B------:R-:W-:Y:S01]  /*1640*/  BSSY.RECONVERGENT B0, `(.L_x_57) ;  /* 0x0000026000007945 */ /* 0x000fe20003800200 */
[----:B------:R-:W-:-:S03]  /*1650*/  IADD3 R18, PT, PT, R3, R18, R3 ;  /* 0x0000001203127210 */ /* 0x000fc60007ffe003 */
[----:B------:R-:W-:Y:S05]  /*1660*/  @P0 BRA `(.L_x_58) ;  /* 0x00000000008c0947 */ /* 0x000fea0003800000 */
[----:B------:R-:W0:Y:S01]  /*1670*/  LDC R23, c[0x0][0x3a4] ;  /* 0x0000e900ff177b82 */ /* 0x000e220000000800 */
[----:B------:R-:W-:Y:S02]  /*1680*/  MOV R14, RZ ;  /* 0x000000ff000e7202 */ /* 0x000fe40000000f00 */
[----:B0-----:R-:W-:-:S04]  /*1690*/  IABS R16, R23 ;  /* 0x0000001700107213 */ /* 0x001fc80000000000 */
[----:B------:R-:W0:Y:S08]  /*16a0*/  I2F.RP R17, R16 ;  /* 0x0000001000117306 */ /* 0x000e300000209400 */
[----:B0-----:R-:W0:Y:S02]  /*16b0*/  MUFU.RCP R17, R17 ;  /* 0x0000001100117308 */ /* 0x001e240000001000 */
[----:B0-----:R-:W-:-:S06]  /*16c0*/  IADD3 R25, PT, PT, R17, 0xffffffe, RZ ;  /* 0x0ffffffe11197810 */ /* 0x001fcc0007ffe0ff */
[----:B------:R-:W0:Y:S02]  /*16d0*/  F2I.FTZ.U32.TRUNC.NTZ R15, R25 ;  /* 0x00000019000f7305 */ /* 0x000e24000021f000 */
[----:B0-----:R-:W-:-:S04]  /*16e0*/  IMAD.MOV R27, RZ, RZ, -R15 ;  /* 0x000000ffff1b7224 */ /* 0x001fc800078e0a0f */
[----:B------:R-:W-:-:S04]  /*16f0*/  IMAD R27, R27, R16, RZ ;  /* 0x000000101b1b7224 */ /* 0x000fc800078e02ff */
[----:B------:R-:W-:Y:S01]  /*1700*/  IMAD.HI.U32 R2, R15, R27, R14 ;  /* 0x0000001b0f027227 */ /* 0x000fe200078e000e */
[----:B------:R-:W-:Y:S02]  /*1710*/  IABS R15, R26 ;  /* 0x0000001a000f7213 */ /* 0x000fe40000000000 */
[----:B------:R-:W-:-:S03]  /*1720*/  LOP3.LUT R26, R26, R23, RZ, 0x3c, !PT ;  /* 0x000000171a1a7212 */ /* 0x000fc600078e3cff */
[----:B------:R-:W-:Y:S01]  /*1730*/  IMAD.HI.U32 R2, R2, R15, RZ ;  /* 0x0000000f02027227 */ /* 0x000fe200078e00ff */
[----:B------:R-:W-:-:S03]  /*1740*/  ISETP.GE.AND P2, PT, R26, RZ, PT ;  /* 0x000000ff1a00720c */ /* 0x000fc60003f46270 */
        /* <DEDUP_REMOVED lines=21> */
.L_x_58:
[----:B------:R-:W-:Y:S05]  /*18a0*/  BSYNC.RECONVERGENT B0 ;  /* 0x0000000000007941 */ /* 0x000fea0003800200 */
.L_x_57:
[C---:B------:R-:W-:Y:S01]  /*18b0*/  IADD3 R18, PT, PT, R3.reuse, R18, R3 ;  /* 0x0000001203127210 */ /* 0x040fe20007ffe003 */
[C---:B------:R-:W-:Y:S01]  /*18c0*/  IMAD R22, R3.reuse, 0x4, R22 ;  /* 0x0000000403167824 */ /* 0x040fe200078e0216 */
[C---:B------:R-:W-:Y:S02]  /*18d0*/  LEA R20, R3.reuse, R20, 0x2 ;  /* 0x0000001403147211 */ /* 0x040fe400078e10ff */
[----:B------:R-:W-:Y:S02]  /*18e0*/  ISETP.GE.U32.AND P0, PT, R18, 0x100, PT ;  /* 0x000001001200780c */ /* 0x000fe40003f06070 */
[----:B------:R-:W-:-:S11]  /*18f0*/  LEA R24, R3, R24, 0x2 ;  /* 0x0000001803187211 */ /* 0x000fd600078e10ff */
[----:B------:R-:W-:Y:S05]  /*1900*/  @!P0 BRA `(.L_x_59) ;  /* 0xfffffff4002c8947 */ /* 0x000fea000383ffff */
.L_x_44:
[----:B------:R-:W-:Y:S05]  /*1910*/  BSYNC.RECONVERGENT B1 ;  /* 0x0000000000017941 */ /* 0x000fea0003800200 */
.L_x_43:
[----:B------:R-:W0:Y:S01]  /*1920*/  LDCU UR9, c[0x0][0x3a0] ;  /* 0x00007400ff0977ac */ /* 0x000e220008000800 */
[----:B------:R-:W-:-:S04]  /*1930*/  UIADD3 UR4, UPT, UPT, UR4, 0x10, URZ ;  /* 0x0000001004047890 */ /* 0x000fc8000fffe0ff */
[----:B0-----:R-:W-:Y:S01]  /*1940*/  UISETP.GE.AND UP0, UPT, UR4, UR9, UPT ;  /* 0x000000090400728c */ /* 0x001fe2000bf06270 */
[----:B------:R-:W-:Y:S08]  /*1950*/  BAR.SYNC.DEFER_BLOCKING 0x0 ;  /* 0x0000000000007b1d */ /* 0x000ff00000010000 */
[----:B------:R-:W-:Y:S05]  /*1960*/  BRA.U !UP0, `(.L_x_60) ;  /* 0xffffffe908b47547 */ /* 0x000fea000b83ffff */
.L_x_42:
[----:B------:R-:W0:Y:S01]  /*1970*/  S2R R3, SR_TID.X ;  /* 0x0000000000037919 */ /* 0x000e220000002100 */
[----:B------:R-:W0:Y:S02]  /*1980*/  S2R R0, SR_CTAID.Y ;  /* 0x0000000000007919 */ /* 0x000e240000002600 */
[----:B0-----:R-:W-:-:S13]  /*1990*/  LOP3.LUT P0, RZ, R3, UR8, R0, 0xfe, !PT ;  /* 0x0000000803ff7c12 */ /* 0x001fda000f80fe00 */
[----:B------:R-:W-:Y:S05]  /*19a0*/  @P0 EXIT ;  /* 0x000000000000094d */ /* 0x000fea0003800000 */
[----:B------:R-:W0:Y:S01]  /*19b0*/  LDC.64 R2, c[0x0][0x390] ;  /* 0x0000e400ff027b82 */ /* 0x000e220000000a00 */
[----:B------:R-:W-:-:S05]  /*19c0*/  F2FP.F16.F32.PACK_AB R21, RZ, R21 ;  /* 0x00000015ff15723e */ /* 0x000fca00000000ff */
[----:B0-----:R-:W-:Y:S01]  /*19d0*/  STG.E.U16 desc[UR6][R2.64], R21 ;  /* 0x0000001502007986 */ /* 0x001fe2000c101506 */
[----:B------:R-:W-:Y:S05]  /*19e0*/  EXIT ;  /* 0x000000000000794d */ /* 0x000fea0003800000 */
.L_x_61:
        /* <DEDUP_REMOVED lines=9> */
.L_x_100:


//--------------------- .text._Z25profile_extract_bits_onlyILi16ELi16ELi16ELi8EEvPKiP6__halfiii --------------------------
	.section	.text._Z25profile_extract_bits_onlyILi16ELi16ELi16ELi8EEvPKiP6__halfiii,"ax",@progbits
	.align	128
        .global         _Z25profile_extract_bits_onlyILi16ELi16ELi16ELi8EEvPKiP6__halfiii
        .type           _Z25profile_extract_bits_onlyILi16ELi16ELi16ELi8EEvPKiP6__halfiii,@function
        .size           _Z25profile_extract_bits_onlyILi16ELi16ELi16ELi8EEvPKiP6__halfiii,(.L_x_101 - _Z25profile_extract_bits_onlyILi16ELi16ELi16ELi8EEvPKiP6__halfiii)
        .other          _Z25profile_extract_bits_onlyILi16ELi16ELi16ELi8EEvPKiP6__halfiii,@"STO_CUDA_ENTRY STV_DEFAULT"
_Z25profile_extract_bits_onlyILi16ELi16ELi16ELi8EEvPKiP6__halfiii:
.text._Z25profile_extract_bits_onlyILi16ELi16ELi16ELi8EEvPKiP6__halfiii:
[----:B------:R-:W-:Y:S01]  /*0000*/  LDC R1, c[0x0][0x37c] ;  /* 0x0000df00ff017b82 */ /* 0x000fe20000000800 */
[----:B------:R-:W0:Y:S07]  /*0010*/  LDCU UR5, c[0x0][0x398] ;  /* 0x00007300ff0577ac */ /* 0x000e2e0008000800 */
[----:B------:R-:W1:Y:S01]  /*0020*/  S2UR UR7, SR_CTAID.X ;  /* 0x00000000000779c3 */ /* 0x000e620000002500 */
[----:B------:R-:W-:Y:S01]  /*0030*/  IMAD.MOV.U32 R4, RZ, RZ, RZ ;  /* 0x000000ffff047224 */ /* 0x000fe200078e00ff */
[----:B------:R-:W2:Y:S01]  /*0040*/  LDCU.64 UR8, c[0x0][0x358] ;  /* 0x00006b00ff0877ac */ /* 0x000ea20008000a00 */
[----:B0-----:R-:W-:-:S02]  /*0050*/  UISETP.GE.AND UP0, UPT, UR5, 0x1, UPT ;  /* 0x000000010500788c */ /* 0x001fc4000bf06270 */
[----:B------:R-:W-:-:S04]  /*0060*/  USHF.R.S32.HI UR4, URZ, 0x1f, UR5 ;  /* 0x0000001fff047899 */ /* 0x000fc80008011405 */
[----:B------:R-:W-:-:S03]  /*0070*/  ULEA.HI UR4, UR4, UR5, URZ, 0x2 ;  /* 0x0000000504047291 */ /* 0x000fc6000f8f10ff */
[----:B--2---:R-:W-:Y:S09]  /*0080*/  BRA.U !UP0, `(.L_x_62) ;  /* 0x0000000908f07547 */ /* 0x004ff2000b800000 */
[----:B------:R-:W0:Y:S01]  /*0090*/  LDC R0, c[0x0][0x360] ;  /* 0x0000d800ff007b82 */ /* 0x000e220000000800 */
[----:B------:R-:W2:Y:S01]  /*00a0*/  S2R R3, SR_TID.X ;  /* 0x0000000000037919 */ /* 0x000ea20000002100 */
[----:B-1----:R-:W-:Y:S02]  /*00b0*/  USHF.L.U32 UR6, UR7, 0x4, URZ ;  /* 0x0000000407067899 */ /* 0x002fe400080006ff */
[----:B------:R-:W-:-:S03]  /*00c0*/  USHF.R.S32.HI UR5, URZ, 0x2, UR4 ;  /* 0x00000002ff057899 */ /* 0x000fc60008011404 */
[----:B------:R-:W-:Y:S01]  /*00d0*/  UMOV UR4, URZ ;  /* 0x000000ff00047c82 */ /* 0x000fe20008000000 */
[----:B0-----:R-:W0:Y:S01]  /*00e0*/  I2F.U32.RP R8, R0 ;  /* 0x0000000000087306 */ /* 0x001e220000209000 */
[----:B------:R-:W-:Y:S01]  /*00f0*/  ISETP.NE.U32.AND P2, PT, R0, RZ, PT ;  /* 0x000000ff0000720c */ /* 0x000fe20003f45070 */
[----:B--2---:R-:W-:-:S05]  /*0100*/  IMAD.IADD R5, R3, 0x1, R0 ;  /* 0x0000000103057824 */ /* 0x004fca00078e0200 */
[C---:B------:R-:W-:Y:S01]  /*0110*/  ISETP.GE.U32.AND P0, PT, R5.reuse, 0x100, PT ;  /* 0x000001000500780c */ /* 0x040fe20003f06070 */
[----:B0-----:R-:W0:Y:S01]  /*0120*/  MUFU.RCP R8, R8 ;  /* 0x0000000800087308 */ /* 0x001e220000001000 */
[----:B------:R-:W-:Y:S02]  /*0130*/  VIMNMX.U32 R2, PT, PT, R5, 0x100, !PT ;  /* 0x0000010005027848 */ /* 0x000fe40007fe0000 */
[----:B------:R-:W-:Y:S01]  /*0140*/  SEL R4, RZ, 0x1, P0 ;  /* 0x00000001ff047807 */ /* 0x000fe20000000000 */
[----:B0-----:R-:W-:-:S04]  /*0150*/  VIADD R6, R8, 0xffffffe ;  /* 0x0ffffffe08067836 */ /* 0x001fc80000000000 */
[----:B------:R0:W1:Y:S02]  /*0160*/  F2I.FTZ.U32.TRUNC.NTZ R7, R6 ;  /* 0x0000000600077305 */ /* 0x000064000021f000 */
[----:B0-----:R-:W-:Y:S02]  /*0170*/  IMAD.MOV.U32 R6, RZ, RZ, RZ ;  /* 0x000000ffff067224 */ /* 0x001fe400078e00ff */
[----:B-1----:R-:W-:-:S04]  /*0180*/  IMAD.MOV R9, RZ, RZ, -R7 ;  /* 0x000000ffff097224 */ /* 0x002fc800078e0a07 */
[----:B------:R-:W-:-:S04]  /*0190*/  IMAD R9, R9, R0, RZ ;  /* 0x0000000009097224 */ /* 0x000fc800078e02ff */
[----:B------:R-:W-:Y:S01]  /*01a0*/  IMAD.HI.U32 R8, R7, R9, R6 ;  /* 0x0000000907087227 */ /* 0x000fe200078e0006 */
[----:B------:R-:W-:Y:S02]  /*01b0*/  IADD3 R7, PT, PT, R2, -R5, -R4 ;  /* 0x8000000502077210 */ /* 0x000fe40007ffe804 */
[----:B------:R-:W-:-:S03]  /*01c0*/  LOP3.LUT R6, R3, 0xf, RZ, 0xc0, !PT ;  /* 0x0000000f03067812 */ /* 0x000fc600078ec0ff */
[----:B------:R-:W-:-:S04]  /*01d0*/  IMAD.HI.U32 R9, R8, R7, RZ ;  /* 0x0000000708097227 */ /* 0x000fc800078e00ff */
[----:B------:R-:W-:Y:S02]  /*01e0*/  IMAD.MOV R2, RZ, RZ, -R9 ;  /* 0x000000ffff027224 */ /* 0x000fe400078e0a09 */
[----:B------:R-:W-:Y:S02]  /*01f0*/  IMAD.SHL.U32 R8, R3, 0x8, RZ ;  /* 0x0000000803087824 */ /* 0x000fe400078e00ff */
[----:B------:R-:W-:-:S03]  /*0200*/  IMAD R7, R0, R2, R7 ;  /* 0x0000000200077224 */ /* 0x000fc600078e0207 */
[----:B------:R-:W-:Y:S02]  /*0210*/  LOP3.LUT R8, R8, 0x18, RZ, 0xc0, !PT ;  /* 0x0000001808087812 */ /* 0x000fe400078ec0ff */
[----:B------:R-:W-:-:S13]  /*0220*/  ISETP.GE.U32.AND P0, PT, R7, R0, PT ;  /* 0x000000000700720c */ /* 0x000fda0003f06070 */
[----:B------:R-:W-:Y:S02]  /*0230*/  @P0 IMAD.IADD R7, R7, 0x1, -R0 ;  /* 0x0000000107070824 */ /* 0x000fe400078e0a00 */
[----:B------:R-:W-:-:S03]  /*0240*/  @P0 VIADD R9, R9, 0x1 ;  /* 0x0000000109090836 */ /* 0x000fc60000000000 */
[----:B------:R-:W-:Y:S01]  /*0250*/  ISETP.GE.U32.AND P1, PT, R7, R0, PT ;  /* 0x000000000700720c */ /* 0x000fe20003f26070 */
[----:B------:R-:W-:-:S04]  /*0260*/  IMAD.IADD R7, R5, 0x1, R0 ;  /* 0x0000000105077824 */ /* 0x000fc800078e0200 */
[C---:B------:R-:W-:Y:S01]  /*0270*/  IMAD.SHL.U32 R12, R7.reuse, 0x8, RZ ;  /* 0x00000008070c7824 */ /* 0x040fe200078e00ff */
[C---:B------:R-:W-:Y:S01]  /*0280*/  LEA.HI R10, R7.reuse, UR6, RZ, 0x1c ;  /* 0x00000006070a7c11 */ /* 0x040fe2000f8fe0ff */
[----:B------:R-:W-:-:S03]  /*0290*/  IMAD.IADD R11, R7, 0x1, R0 ;  /* 0x00000001070b7824 */ /* 0x000fc600078e0200 */
[----:B------:R-:W-:-:S03]  /*02a0*/  LOP3.LUT R12, R12, 0x18, RZ, 0xc0, !PT ;  /* 0x000000180c0c7812 */ /* 0x000fc600078ec0ff */
[----:B------:R-:W-:Y:S01]  /*02b0*/  @P1 VIADD R9, R9, 0x1 ;  /* 0x0000000109091836 */ /* 0x000fe20000000000 */
[----:B------:R-:W-:-:S05]  /*02c0*/  @!P2 LOP3.LUT R9, RZ, R0, RZ, 0x33, !PT ;  /* 0x00000000ff09a212 */ /* 0x000fca00078e33ff */
[----:B------:R-:W-:Y:S02]  /*02d0*/  IMAD.IADD R2, R4, 0x1, R9 ;  /* 0x0000000104027824 */ /* 0x000fe400078e0209 */
[----:B------:R-:W-:Y:S02]  /*02e0*/  IMAD.SHL.U32 R9, R5, 0x8, RZ ;  /* 0x0000000805097824 */ /* 0x000fe400078e00ff */
[----:B------:R-:W-:-:S03]  /*02f0*/  IMAD.MOV.U32 R4, RZ, RZ, RZ ;  /* 0x000000ffff047224 */ /* 0x000fc600078e00ff */
[----:B------:R-:W-:-:S07]  /*0300*/  LOP3.LUT R9, R9, 0x18, RZ, 0xc0, !PT ;  /* 0x0000001809097812 */ /* 0x000fce00078ec0ff */
.L_x_72:
[----:B------:R-:W-:Y:S01]  /*0310*/  ISETP.GT.U32.AND P0, PT, R3, 0xff, PT ;  /* 0x000000ff0300780c */ /* 0x000fe20003f04070 */
[----:B------:R-:W0:Y:S01]  /*0320*/  LDCU UR10, c[0x0][0x398] ;  /* 0x00007300ff0a77ac */ /* 0x000e220008000800 */
[----:B------:R-:W-:Y:S01]  /*0330*/  BSSY.RECONVERGENT B1, `(.L_x_63) ;  /* 0x000008b000017945 */ /* 0x000fe20003800200 */
[----:B------:R-:W1:Y:S10]  /*0340*/  LDCU UR11, c[0x0][0x394] ;  /* 0x00007280ff0b77ac */ /* 0x000e740008000800 */
[----:B------:R-:W-:Y:S05]  /*0350*/  @P0 BRA `(.L_x_64) ;  /* 0x0000000800200947 */ /* 0x000fea0003800000 */
[----:B------:R-:W-:Y:S01]  /*0360*/  LOP3.LUT R19, R2, 0x3, RZ, 0xc0, !PT ;  /* 0x0000000302137812 */ /* 0x000fe200078ec0ff */
[----:B------:R-:W-:Y:S01]  /*0370*/  BSSY.RECONVERGENT B0, `(.L_x_65) ;  /* 0x000003a000007945 */ /* 0x000fe20003800200 */
[----:B------:R-:W-:Y:S02]  /*0380*/  IMAD.MOV.U32 R13, RZ, RZ, R3 ;  /* 0x000000ffff0d7224 */ /* 0x000fe400078e0003 */
[----:B------:R-:W-:-:S13]  /*0390*/  ISETP.NE.AND P0, PT, R19, 0x3, PT ;  /* 0x000000031300780c */ /* 0x000fda0003f05270 */
[----:B------:R-:W-:Y:S05]  /*03a0*/  @!P0 BRA `(.L_x_66) ;  /* 0x0000000000d88947 */ /* 0x000fea0003800000 */
[----:B------:R-:W2:Y:S01]  /*03b0*/  LDC R16, c[0x0][0x398] ;  /* 0x0000e600ff107b82 */ /* 0x000ea20000000800 */
[----:B------:R-:W-:Y:S01]  /*03c0*/  VIADD R13, R6, UR4 ;  /* 0x00000004060d7c36 */ /* 0x000fe20008000000 */
[----:B------:R-:W-:Y:S01]  /*03d0*/  LEA.HI R18, R3, UR6, RZ, 0x1c ;  /* 0x0000000603127c11 */ /* 0x000fe2000f8fe0ff */
[----:B------:R-:W-:Y:S01]  /*03e0*/  BSSY.RECONVERGENT B2, `(.L_x_67) ;  /* 0x000000e000027945 */ /* 0x000fe20003800200 */
[----:B------:R-:W-:-:S04]  /*03f0*/  ISETP.NE.AND P1, PT, R19, RZ, PT ;  /* 0x000000ff1300720c */ /* 0x000fc80003f25270 */
[----:B------:R-:W3:Y:S01]  /*0400*/  LDC R17, c[0x0][0x394] ;  /* 0x0000e500ff117b82 */ /* 0x000ee20000000800 */
[----:B--2---:R-:W-:-:S04]  /*0410*/  ISETP.GE.AND P0, PT, R13, R16, PT ;  /* 0x000000100d00720c */ /* 0x004fc80003f06270 */
[----:B---3--:R-:W-:-:S13]  /*0420*/  ISETP.GE.OR P0, PT, R18, R17, P0 ;  /* 0x000000111200720c */ /* 0x008fda0000706670 */
[----:B------:R-:W-:Y:S05]  /*0430*/  @P0 BRA `(.L_x_68) ;  /* 0x0000000000200947 */ /* 0x000fea0003800000 */
[----:B------:R-:W2:Y:S01]  /*0440*/  LDC.64 R14, c[0x0][0x380] ;  /* 0x0000e000ff0e7b82 */ /* 0x000ea20000000a00 */
[----:B------:R-:W-:-:S05]  /*0450*/  SHF.R.U32.HI R13, RZ, 0x2, R13 ;  /* 0x00000002ff0d7819 */ /* 0x000fca000001160d */
[----:B------:R-:W-:-:S04]  /*0460*/  IMAD R13, R18, UR5, R13 ;  /* 0x00000005120d7c24 */ /* 0x000fc8000f8e020d */
[----:B--2---:R-:W-:-:S06]  /*0470*/  IMAD.WIDE.U32 R14, R13, 0x4, R14 ;  /* 0x000000040d0e7825 */ /* 0x004fcc00078e000e */
[----:B------:R-:W2:Y:S02]  /*0480*/  LDG.E.CONSTANT R15, desc[UR8][R14.64] ;  /* 0x000000080e0f7981 */ /* 0x000ea4000c1e9900 */
[----:B--2---:R-:W-:-:S04]  /*0490*/  SHF.R.S32.HI R13, RZ, R8, R15 ;  /* 0x00000008ff0d7219 */ /* 0x004fc8000001140f */
[----:B------:R-:W-:-:S05]  /*04a0*/  LOP3.LUT R13, R13, 0xff, RZ, 0xc0, !PT ;  /* 0x000000ff0d0d7812 */ /* 0x000fca00078ec0ff */
[----:B------:R-:W-:-:S07]  /*04b0*/  IMAD.IADD R4, R4, 0x1, R13 ;  /* 0x0000000104047824 */ /* 0x000fce00078e020d */
.L_x_68:
[----:B01----:R-:W-:Y:S05]  /*04c0*/  BSYNC.RECONVERGENT B2 ;  /* 0x0000000000027941 */ /* 0x003fea0003800200 */
.L_x_67:
[----:B------:R-:W-:Y:S01]  /*04d0*/  IMAD.MOV.U32 R13, RZ, RZ, R5 ;  /* 0x000000ffff0d7224 */ /* 0x000fe200078e0005 */
[----:B------:R-:W-:Y:S06]  /*04e0*/  @!P1 BRA `(.L_x_66) ;  /* 0x0000000000889947 */ /* 0x000fec0003800000 */
[C---:B------:R-:W-:Y:S01]  /*04f0*/  LOP3.LUT R13, R5.reuse, 0xf, RZ, 0xc0, !PT ;  /* 0x0000000f050d7812 */ /* 0x040fe200078ec0ff */
[----:B------:R-:W-:Y:S01]  /*0500*/  BSSY.RECONVERGENT B2, `(.L_x_69) ;  /* 0x000000f000027945 */ /* 0x000fe20003800200 */
[----:B------:R-:W-:Y:S02]  /*0510*/  LEA.HI R18, R5, UR6, RZ, 0x1c ;  /* 0x0000000605127c11 */ /* 0x000fe4000f8fe0ff */
[----:B------:R-:W-:Y:S01]  /*0520*/  ISETP.NE.AND P1, PT, R19, 0x1, PT ;  /* 0x000000011300780c */ /* 0x000fe20003f25270 */
[----:B------:R-:W-:-:S05]  /*0530*/  VIADD R13, R13, UR4 ;  /* 0x000000040d0d7c36 */ /* 0x000fca0008000000 */
[----:B------:R-:W-:-:S04]  /*0540*/  ISETP.GE.AND P0, PT, R13, R16, PT ;  /* 0x000000100d00720c */ /* 0x000fc80003f06270 */
[----:B------:R-:W-:-:S13]  /*0550*/  ISETP.GE.OR P0, PT, R18, R17, P0 ;  /* 0x000000111200720c */ /* 0x000fda0000706670 */
[----:B------:R-:W-:Y:S05]  /*0560*/  @P0 BRA `(.L_x_70) ;  /* 0x0000000000200947 */ /* 0x000fea0003800000 */
[----:B------:R-:W0:Y:S01]  /*0570*/  LDC.64 R14, c[0x0][0x380] ;  /* 0x0000e000ff0e7b82 */ /* 0x000e220000000a00 */
[----:B------:R-:W-:-:S05]  /*0580*/  SHF.R.U32.HI R13, RZ, 0x2, R13 ;  /* 0x00000002ff0d7819 */ /* 0x000fca000001160d */
[----:B------:R-:W-:-:S04]  /*0590*/  IMAD R13, R18, UR5, R13 ;  /* 0x00000005120d7c24 */ /* 0x000fc8000f8e020d */
[----:B0-----:R-:W-:-:S06]  /*05a0*/  IMAD.WIDE.U32 R14, R13, 0x4, R14 ;  /* 0x000000040d0e7825 */ /* 0x001fcc00078e000e */
[----:B------:R-:W2:Y:S02]  /*05b0*/  LDG.E.CONSTANT R14, desc[UR8][R14.64] ;  /* 0x000000080e0e7981 */ /* 0x000ea4000c1e9900 */
[----:B--2---:R-:W-:-:S04]  /*05c0*/  SHF.R.S32.HI R13, RZ, R9, R14 ;  /* 0x00000009ff0d7219 */ /* 0x004fc8000001140e */
[----:B------:R-:W-:-:S05]  /*05d0*/  LOP3.LUT R13, R13, 0xff, RZ, 0xc0, !PT ;  /* 0x000000ff0d0d7812 */ /* 0x000fca00078ec0ff */
[----:B------:R-:W-:-:S07]  /*05e0*/  IMAD.IADD R4, R4, 0x1, R13 ;  /* 0x0000000104047824 */ /* 0x000fce00078e020d */
.L_x_70:
[----:B------:R-:W-:Y:S05]  /*05f0*/  BSYNC.RECONVERGENT B2 ;  /* 0x0000000000027941 */ /* 0x000fea0003800200 */
.L_x_69:
[----:B------:R-:W-:Y:S01]  /*0600*/  IMAD.MOV.U32 R13, RZ, RZ, R7 ;  /* 0x000000ffff0d7224 */ /* 0x000fe200078e0007 */
[----:B------:R-:W-:Y:S06]  /*0610*/  @!P1 BRA `(.L_x_66) ;  /* 0x00000000003c9947 */ /* 0x000fec0003800000 */
[----:B------:R-:W-:Y:S01]  /*0620*/  LOP3.LUT R19, R7, 0xf, RZ, 0xc0, !PT ;  /* 0x0000000f07137812 */ /* 0x000fe200078ec0ff */
[----:B------:R-:W-:-:S04]  /*0630*/  IMAD.MOV.U32 R13, RZ, RZ, R11 ;  /* 0x000000ffff0d7224 */ /* 0x000fc800078e000b */
[----:B------:R-:W-:-:S05]  /*0640*/  VIADD R19, R19, UR4 ;  /* 0x0000000413137c36 */ /* 0x000fca0008000000 */
[----:B------:R-:W-:-:S04]  /*0650*/  ISETP.GE.AND P0, PT, R19, R16, PT ;  /* 0x000000101300720c */ /* 0x000fc80003f06270 */
[----:B------:R-:W-:-:S13]  /*0660*/  ISETP.GE.OR P0, PT, R10, R17, P0 ;  /* 0x000000110a00720c */ /* 0x000fda0000706670 */
[----:B------:R-:W-:Y:S05]  /*0670*/  @P0 BRA `(.L_x_66) ;  /* 0x0000000000240947 */ /* 0x000fea0003800000 */
[----:B------:R-:W0:Y:S01]  /*0680*/  LDC.64 R14, c[0x0][0x380] ;  /* 0x0000e000ff0e7b82 */ /* 0x000e220000000a00 */
[----:B------:R-:W-:-:S05]  /*0690*/  IMAD R16, R10, UR5, RZ ;  /* 0x000000050a107c24 */ /* 0x000fca000f8e02ff */
[----:B------:R-:W-:-:S05]  /*06a0*/  LEA.HI R13, R19, R16, RZ, 0x1e ;  /* 0x00000010130d7211 */ /* 0x000fca00078ff0ff */
[----:B0-----:R-:W-:-:S06]  /*06b0*/  IMAD.WIDE.U32 R14, R13, 0x4, R14 ;  /* 0x000000040d0e7825 */ /* 0x001fcc00078e000e */
[----:B------:R-:W2:Y:S02]  /*06c0*/  LDG.E.CONSTANT R15, desc[UR8][R14.64] ;  /* 0x000000080e0f7981 */ /* 0x000ea4000c1e9900 */
[----:B--2---:R-:W-:-:S04]  /*06d0*/  SHF.R.S32.HI R13, RZ, R12, R15 ;  /* 0x0000000cff0d7219 */ /* 0x004fc8000001140f */
[----:B------:R-:W-:Y:S01]  /*06e0*/  LOP3.LUT R17, R13, 0xff, RZ, 0xc0, !PT ;  /* 0x000000ff0d117812 */ /* 0x000fe200078ec0ff */
[----:B------:R-:W-:-:S04]  /*06f0*/  IMAD.MOV.U32 R13, RZ, RZ, R11 ;  /* 0x000000ffff0d7224 */ /* 0x000fc800078e000b */
[----:B------:R-:W-:-:S07]  /*0700*/  IMAD.IADD R4, R4, 0x1, R17 ;  /* 0x0000000104047824 */ /* 0x000fce00078e0211 */
.L_x_66:
[----:B01----:R-:W-:Y:S05]  /*0710*/  BSYNC.RECONVERGENT B0 ;  /* 0x0000000000007941 */ /* 0x003fea0003800200 */
.L_x_65:
[----:B------:R-:W-:-:S13]  /*0720*/  ISETP.GE.U32.AND P0, PT, R2, 0x3, PT ;  /* 0x000000030200780c */ /* 0x000fda0003f06070 */
[----:B------:R-:W-:Y:S05]  /*0730*/  @!P0 BRA `(.L_x_64) ;  /* 0x0000000400288947 */ /* 0x000fea0003800000 */
[C---:B------:R-:W-:Y:S02]  /*0740*/  IMAD.SHL.U32 R23, R13.reuse, 0x8, RZ ;  /* 0x000000080d177824 */ /* 0x040fe400078e00ff */
[----:B------:R-:W-:Y:S02]  /*0750*/  IMAD.IADD R18, R13, 0x1, R0 ;  /* 0x000000010d127824 */ /* 0x000fe400078e0200 */
[C-C-:B------:R-:W-:Y:S02]  /*0760*/  IMAD R29, R0.reuse, 0x2, R13.reuse ;  /* 0x00000002001d7824 */ /* 0x140fe400078e020d */
[C---:B------:R-:W-:Y:S02]  /*0770*/  IMAD R21, R0.reuse, 0x3, R13 ;  /* 0x0000000300157824 */ /* 0x040fe400078e020d */
[C-C-:B------:R-:W-:Y:S02]  /*0780*/  IMAD R27, R0.reuse, 0x10, R23.reuse ;  /* 0x00000010001b7824 */ /* 0x140fe400078e0217 */
[----:B------:R-:W-:-:S02]  /*0790*/  IMAD R25, R0, 0x18, R23 ;  /* 0x0000001800197824 */ /* 0x000fc400078e0217 */
[----:B------:R-:W-:-:S07]  /*07a0*/  IMAD.SHL.U32 R19, R18, 0x8, RZ ;  /* 0x0000000812137824 */ /* 0x000fce00078e00ff */
.L_x_71:
[C---:B------:R-:W-:Y:S02]  /*07b0*/  LOP3.LUT R14, R13.reuse, 0xf, RZ, 0xc0, !PT ;  /* 0x0000000f0d0e7812 */ /* 0x040fe400078ec0ff */
[----:B------:R-:W-:-:S03]  /*07c0*/  LEA.HI R17, R13, UR6, RZ, 0x1c ;  /* 0x000000060d117c11 */ /* 0x000fc6000f8fe0ff */
[----:B------:R-:W-:-:S05]  /*07d0*/  VIADD R16, R14, UR4 ;  /* 0x000000040e107c36 */ /* 0x000fca0008000000 */
[----:B------:R-:W-:-:S04]  /*07e0*/  ISETP.GE.AND P0, PT, R16, UR10, PT ;  /* 0x0000000a10007c0c */ /* 0x000fc8000bf06270 */
[----:B------:R-:W-:-:S13]  /*07f0*/  ISETP.GE.OR P0, PT, R17, UR11, P0 ;  /* 0x0000000b11007c0c */ /* 0x000fda0008706670 */
[----:B------:R-:W0:Y:S01]  /*0800*/  @!P0 LDC.64 R14, c[0x0][0x380] ;  /* 0x0000e000ff0e8b82 */ /* 0x000e220000000a00 */
[----:B------:R-:W-:-:S05]  /*0810*/  @!P0 SHF.R.U32.HI R16, RZ, 0x2, R16 ;  /* 0x00000002ff108819 */ /* 0x000fca0000011610 */
[----:B------:R-:W-:Y:S01]  /*0820*/  @!P0 IMAD R17, R17, UR5, R16 ;  /* 0x0000000511118c24 */ /* 0x000fe2000f8e0210 */
[----:B------:R-:W-:-:S05]  /*0830*/  LOP3.LUT R16, R18, 0xf, RZ, 0xc0, !PT ;  /* 0x0000000f12107812 */ /* 0x000fca00078ec0ff */
[----:B------:R-:W-:-:S05]  /*0840*/  VIADD R22, R16, UR4 ;  /* 0x0000000410167c36 */ /* 0x000fca0008000000 */
[----:B------:R-:W-:Y:S01]  /*0850*/  ISETP.GE.AND P1, PT, R22, UR10, PT ;  /* 0x0000000a16007c0c */ /* 0x000fe2000bf26270 */
[----:B0-----:R-:W-:Y:S01]  /*0860*/  @!P0 IMAD.WIDE.U32 R14, R17, 0x4, R14 ;  /* 0x00000004110e8825 */ /* 0x001fe200078e000e */
[----:B------:R-:W-:-:S04]  /*0870*/  LEA.HI R17, R18, UR6, RZ, 0x1c ;  /* 0x0000000612117c11 */ /* 0x000fc8000f8fe0ff */
[----:B------:R-:W-:Y:S01]  /*0880*/  ISETP.GE.OR P1, PT, R17, UR11, P1 ;  /* 0x0000000b11007c0c */ /* 0x000fe20008f26670 */
[----:B------:R0:W2:Y:S01]  /*0890*/  @!P0 LDG.E.CONSTANT R20, desc[UR8][R14.64] ;  /* 0x000000080e148981 */ /* 0x0000a2000c1e9900 */
[----:B------:R-:W-:-:S05]  /*08a0*/  LOP3.LUT R16, R29, 0xf, RZ, 0xc0, !PT ;  /* 0x0000000f1d107812 */ /* 0x000fca00078ec0ff */
[----:B------:R-:W-:-:S05]  /*08b0*/  VIADD R24, R16, UR4 ;  /* 0x0000000410187c36 */ /* 0x000fca0008000000 */
[----:B------:R-:W-:Y:S01]  /*08c0*/  ISETP.GE.AND P2, PT, R24, UR10, PT ;  /* 0x0000000a18007c0c */ /* 0x000fe2000bf46270 */
[----:B0-----:R-:W0:Y:S01]  /*08d0*/  @!P1 LDC.64 R14, c[0x0][0x380] ;  /* 0x0000e000ff0e9b82 */ /* 0x001e220000000a00 */
[----:B------:R-:W-:-:S05]  /*08e0*/  @!P1 SHF.R.U32.HI R16, RZ, 0x2, R22 ;  /* 0x00000002ff109819 */ /* 0x000fca0000011616 */
[----:B------:R-:W-:Y:S01]  /*08f0*/  @!P1 IMAD R17, R17, UR5, R16 ;  /* 0x0000000511119c24 */ /* 0x000fe2000f8e0210 */
[----:B------:R-:W-:Y:S02]  /*0900*/  LEA.HI R16, R29, UR6, RZ, 0x1c ;  /* 0x000000061d107c11 */ /* 0x000fe4000f8fe0ff */
[----:B------:R-:W-:Y:S02]  /*0910*/  LOP3.LUT R26, R21, 0xf, RZ, 0xc0, !PT ;  /* 0x0000000f151a7812 */ /* 0x000fe400078ec0ff */
[----:B------:R-:W-:-:S03]  /*0920*/  ISETP.GE.OR P2, PT, R16, UR11, P2 ;  /* 0x0000000b10007c0c */ /* 0x000fc60009746670 */
[----:B------:R-:W-:Y:S01]  /*0930*/  VIADD R28, R26, UR4 ;  /* 0x000000041a1c7c36 */ /* 0x000fe20008000000 */
[----:B------:R-:W-:-:S04]  /*0940*/  LEA.HI R26, R21, UR6, RZ, 0x1c ;  /* 0x00000006151a7c11 */ /* 0x000fc8000f8fe0ff */
[----:B------:R-:W-:-:S05]  /*0950*/  ISETP.GE.AND P3, PT, R28, UR10, PT ;  /* 0x0000000a1c007c0c */ /* 0x000fca000bf66270 */
[----:B------:R-:W-:Y:S01]  /*0960*/  @!P2 SHF.R.U32.HI R24, RZ, 0x2, R24 ;  /* 0x00000002ff18a819 */ /* 0x000fe20000011618 */
[----:B0-----:R-:W-:Y:S01]  /*0970*/  @!P1 IMAD.WIDE.U32 R14, R17, 0x4, R14 ;  /* 0x00000004110e9825 */ /* 0x001fe200078e000e */
[----:B------:R-:W-:-:S03]  /*0980*/  ISETP.GE.OR P3, PT, R26, UR11, P3 ;  /* 0x0000000b1a007c0c */ /* 0x000fc60009f66670 */
[----:B------:R-:W-:Y:S01]  /*0990*/  @!P2 IMAD R24, R16, UR5, R24 ;  /* 0x000000051018ac24 */ /* 0x000fe2000f8e0218 */
[----:B------:R0:W3:Y:S01]  /*09a0*/  @!P1 LDG.E.CONSTANT R22, desc[UR8][R14.64] ;  /* 0x000000080e169981 */ /* 0x0000e2000c1e9900 */
[----:B------:R-:W1:Y:S08]  /*09b0*/  @!P2 LDC.64 R16, c[0x0][0x380] ;  /* 0x0000e000ff10ab82 */ /* 0x000e700000000a00 */
[----:B0-----:R-:W0:Y:S01]  /*09c0*/  @!P3 LDC.64 R14, c[0x0][0x380] ;  /* 0x0000e000ff0ebb82 */ /* 0x001e220000000a00 */
[----:B-1----:R-:W-:Y:S01]  /*09d0*/  @!P2 IMAD.WIDE.U32 R16, R24, 0x4, R16 ;  /* 0x000000041810a825 */ /* 0x002fe200078e0010 */
[----:B------:R-:W-:-:S05]  /*09e0*/  @!P3 SHF.R.U32.HI R24, RZ, 0x2, R28 ;  /* 0x00000002ff18b819 */ /* 0x000fca000001161c */
[----:B------:R-:W-:Y:S01]  /*09f0*/  @!P3 IMAD R24, R26, UR5, R24 ;  /* 0x000000051a18bc24 */ /* 0x000fe2000f8e0218 */
[----:B------:R1:W4:Y:S03]  /*0a00*/  @!P2 LDG.E.CONSTANT R16, desc[UR8][R16.64] ;  /* 0x000000081010a981 */ /* 0x000326000c1e9900 */
[----:B0-----:R-:W-:-:S06]  /*0a10*/  @!P3 IMAD.WIDE.U32 R14, R24, 0x4, R14 ;  /* 0x00000004180eb825 */ /* 0x001fcc00078e000e */
[----:B------:R0:W5:Y:S01]  /*0a20*/  @!P3 LDG.E.CONSTANT R14, desc[UR8][R14.64] ;  /* 0x000000080e0eb981 */ /* 0x000162000c1e9900 */
[----:B------:R-:W-:Y:S02]  /*0a30*/  @!P0 LOP3.LUT R26, R23, 0x18, RZ, 0xc0, !PT ;  /* 0x00000018171a8812 */ /* 0x000fe400078ec0ff */
[----:B------:R-:W-:-:S04]  /*0a40*/  IADD3 R13, PT, PT, R0, R13, R0 ;  /* 0x0000000d000d7210 */ /* 0x000fc80007ffe000 */
[C---:B------:R-:W-:Y:S01]  /*0a50*/  IADD3 R13, PT, PT, R0.reuse, R13, R0 ;  /* 0x0000000d000d7210 */ /* 0x040fe20007ffe000 */
[C---:B------:R-:W-:Y:S02]  /*0a60*/  IMAD R18, R0.reuse, 0x4, R18 ;  /* 0x0000000400127824 */ /* 0x040fe400078e0212 */
[C---:B------:R-:W-:Y:S02]  /*0a70*/  IMAD R29, R0.reuse, 0x4, R29 ;  /* 0x00000004001d7824 */ /* 0x040fe400078e021d */
[C---:B------:R-:W-:Y:S02]  /*0a80*/  IMAD R21, R0.reuse, 0x4, R21 ;  /* 0x0000000400157824 */ /* 0x040fe400078e0215 */
[----:B------:R-:W-:Y:S01]  /*0a90*/  IMAD R23, R0, 0x20, R23 ;  /* 0x0000002000177824 */ /* 0x000fe200078e0217 */
[----:B--2---:R-:W-:-:S04]  /*0aa0*/  @!P0 SHF.R.S32.HI R20, RZ, R26, R20 ;  /* 0x0000001aff148219 */ /* 0x004fc80000011414 */
[----:B------:R-:W-:-:S05]  /*0ab0*/  @!P0 LOP3.LUT R20, R20, 0xff, RZ, 0xc0, !PT ;  /* 0x000000ff14148812 */ /* 0x000fca00078ec0ff */
[----:B------:R-:W-:Y:S01]  /*0ac0*/  @!P0 IMAD.IADD R4, R4, 0x1, R20 ;  /* 0x0000000104048824 */ /* 0x000fe200078e0214 */
[----:B------:R-:W-:Y:S02]  /*0ad0*/  @!P1 LOP3.LUT R20, R19, 0x18, RZ, 0xc0, !PT ;  /* 0x0000001813149812 */ /* 0x000fe400078ec0ff */
[----:B------:R-:W-:Y:S01]  /*0ae0*/  ISETP.GE.U32.AND P0, PT, R13, 0x100, PT ;  /* 0x000001000d00780c */ /* 0x000fe20003f06070 */
[----:B------:R-:W-:Y:S01]  /*0af0*/  IMAD R19, R0, 0x20, R19 ;  /* 0x0000002000137824 */ /* 0x000fe200078e0213 */
[----:B---3--:R-:W-:Y:S02]  /*0b00*/  @!P1 SHF.R.S32.HI R20, RZ, R20, R22 ;  /* 0x00000014ff149219 */ /* 0x008fe40000011416 */
[----:B------:R-:W-:Y:S02]  /*0b10*/  @!P2 LOP3.LUT R22, R27, 0x18, RZ, 0xc0, !PT ;  /* 0x000000181b16a812 */ /* 0x000fe400078ec0ff */
[----:B-1----:R-:W-:Y:S02]  /*0b20*/  @!P1 LOP3.LUT R17, R20, 0xff, RZ, 0xc0, !PT ;  /* 0x000000ff14119812 */ /* 0x002fe400078ec0ff */
[----:B------:R-:W-:-:S03]  /*0b30*/  @!P3 LOP3.LUT R20, R25, 0x18, RZ, 0xc0, !PT ;  /* 0x000000181914b812 */ /* 0x000fc600078ec0ff */
[----:B------:R-:W-:Y:S02]  /*0b40*/  @!P1 IMAD.IADD R4, R4, 0x1, R17 ;  /* 0x0000000104049824 */ /* 0x000fe400078e0211 */
[C---:B------:R-:W-:Y:S02]  /*0b50*/  IMAD R27, R0.reuse, 0x20, R27 ;  /* 0x00000020001b7824 */ /* 0x040fe400078e021b */
[----:B------:R-:W-:Y:S01]  /*0b60*/  IMAD R25, R0, 0x20, R25 ;  /* 0x0000002000197824 */ /* 0x000fe200078e0219 */
[----:B----4-:R-:W-:-:S04]  /*0b70*/  @!P2 SHF.R.S32.HI R16, RZ, R22, R16 ;  /* 0x00000016ff10a219 */ /* 0x010fc80000011410 */
[----:B0-----:R-:W-:Y:S02]  /*0b80*/  @!P2 LOP3.LUT R15, R16, 0xff, RZ, 0xc0, !PT ;  /* 0x000000ff100fa812 */ /* 0x001fe400078ec0ff */
[----:B-----5:R-:W-:-:S03]  /*0b90*/  @!P3 SHF.R.S32.HI R14, RZ, R20, R14 ;  /* 0x00000014ff0eb219 */ /* 0x020fc6000001140e */
[----:B------:R-:W-:Y:S01]  /*0ba0*/  @!P2 IMAD.IADD R4, R4, 0x1, R15 ;  /* 0x000000010404a824 */ /* 0x000fe200078e020f */
[----:B------:R-:W-:-:S05]  /*0bb0*/  @!P3 LOP3.LUT R17, R14, 0xff, RZ, 0xc0, !PT ;  /* 0x000000ff0e11b812 */ /* 0x000fca00078ec0ff */
[----:B------:R-:W-:Y:S01]  /*0bc0*/  @!P3 IMAD.IADD R4, R4, 0x1, R17 ;  /* 0x000000010404b824 */ /* 0x000fe200078e0211 */
[----:B------:R-:W-:Y:S06]  /*0bd0*/  @!P0 BRA `(.L_x_71) ;  /* 0xfffffff800f48947 */ /* 0x000fec000383ffff */
.L_x_64:
[----:B01----:R-:W-:Y:S05]  /*0be0*/  BSYNC.RECONVERGENT B1 ;  /* 0x0000000000017941 */ /* 0x003fea0003800200 */
.L_x_63:
[----:B------:R-:W0:Y:S01]  /*0bf0*/  LDCU UR10, c[0x0][0x398] ;  /* 0x00007300ff0a77ac */ /* 0x000e220008000800 */
[----:B------:R-:W-:-:S04]  /*0c00*/  UIADD3 UR4, UPT, UPT, UR4, 0x10, URZ ;  /* 0x0000001004047890 */ /* 0x000fc8000fffe0ff */
[----:B0-----:R-:W-:Y:S01]  /*0c10*/  UISETP.GE.AND UP0, UPT, UR4, UR10, UPT ;  /* 0x0000000a0400728c */ /* 0x001fe2000bf06270 */
[----:B------:R-:W-:Y:S08]  /*0c20*/  BAR.SYNC.DEFER_BLOCKING 0x0 ;  /* 0x0000000000007b1d */ /* 0x000ff00000010000 */
[----:B------:R-:W-:Y:S05]  /*0c30*/  BRA.U !UP0, `(.L_x_72) ;  /* 0xfffffff508b47547 */ /* 0x000fea000b83ffff */
[----:B------:R-:W-:-:S07]  /*0c40*/  I2FP.F32.S32 R4, R4 ;  /* 0x0000000400047245 */ /* 0x000fce0000201400 */
.L_x_62:
[----:B------:R-:W1:Y:S01]  /*0c50*/  S2R R3, SR_TID.X ;  /* 0x0000000000037919 */ /* 0x000e620000002100 */
[----:B------:R-:W1:Y:S02]  /*0c60*/  S2R R0, SR_CTAID.Y ;  /* 0x0000000000007919 */ /* 0x000e640000002600 */
[----:B-1----:R-:W-:-:S13]  /*0c70*/  LOP3.LUT P0, RZ, R3, UR7, R0, 0xfe, !PT ;  /* 0x0000000703ff7c12 */ /* 0x002fda000f80fe00 */
[----:B------:R-:W-:Y:S05]  /*0c80*/  @P0 EXIT ;  /* 0x000000000000094d */ /* 0x000fea0003800000 */
[----:B------:R-:W0:Y:S01]  /*0c90*/  LDC.64 R2, c[0x0][0x388] ;  /* 0x0000e200ff027b82 */ /* 0x000e220000000a00 */
[----:B------:R-:W-:-:S05]  /*0ca0*/  F2FP.F16.F32.PACK_AB R4, RZ, R4 ;  /* 0x00000004ff04723e */ /* 0x000fca00000000ff */
[----:B0-----:R-:W-:Y:S01]  /*0cb0*/  STG.E.U16 desc[UR8][R2.64], R4 ;  /* 0x0000000402007986 */ /* 0x001fe2000c101508 */
[----:B------:R-:W-:Y:S05]  /*0cc0*/  EXIT ;  /* 0x000000000000794d */ /* 0x000fea0003800000 */
.L_x_73:
        /* <DEDUP_REMOVED lines=11> */
.L_x_101:


//--------------------- .text._Z24profile_load_packed_onlyILi16ELi16ELi16ELi8EEvPKiP6__halfiii --------------------------
	.section	.text._Z24profile_load_packed_onlyILi16ELi16ELi16ELi8EEvPKiP6__halfiii,"ax",@progbits
	.align	128
        .global         _Z24profile_load_packed_onlyILi16ELi16ELi16ELi8EEvPKiP6__halfiii
        .type           _Z24profile_load_packed_onlyILi16ELi16ELi16ELi8EEvPKiP6__halfiii,@function
        .size           _Z24profile_load_packed_onlyILi16ELi16ELi16ELi8EEvPKiP6__halfiii,(.L_x_102 - _Z24profile_load_packed_onlyILi16ELi16ELi16ELi8EEvPKiP6__halfiii)
        .other          _Z24profile_load_packed_onlyILi16ELi16ELi16ELi8EEvPKiP6__halfiii,@"STO_CUDA_ENTRY STV_DEFAULT"
_Z24profile_load_packed_onlyILi16ELi16ELi16ELi8EEvPKiP6__halfiii:
.text._Z24profile_load_packed_onlyILi16ELi16ELi16ELi8EEvPKiP6__halfiii:
        /* <DEDUP_REMOVED lines=19> */
[C---:B------:R-:W-:Y:S02]  /*0130*/  VIMNMX.U32 R2, PT, PT, R5.reuse, 0x100, !PT ;  /* 0x0000010005027848 */ /* 0x040fe40007fe0000 */
[----:B------:R-:W-:Y:S02]  /*0140*/  SEL R4, RZ, 0x1, P0 ;  /* 0x00000001ff047807 */ /* 0x000fe40000000000 */
[----:B------:R-:W-:Y:S01]  /*0150*/  LEA.HI R10, R5, UR6, RZ, 0x1c ;  /* 0x00000006050a7c11 */ /* 0x000fe2000f8fe0ff */
[----:B0-----:R-:W-:-:S04]  /*0160*/  VIADD R6, R8, 0xffffffe ;  /* 0x0ffffffe08067836 */ /* 0x001fc80000000000 */
[----:B------:R0:W1:Y:S02]  /*0170*/  F2I.FTZ.U32.TRUNC.NTZ R7, R6 ;  /* 0x0000000600077305 */ /* 0x000064000021f000 */
[----:B0-----:R-:W-:Y:S02]  /*0180*/  IMAD.MOV.U32 R6, RZ, RZ, RZ ;  /* 0x000000ffff067224 */ /* 0x001fe400078e00ff */
[----:B-1----:R-:W-:-:S04]  /*0190*/  IMAD.MOV R9, RZ, RZ, -R7 ;  /* 0x000000ffff097224 */ /* 0x002fc800078e0a07 */
[----:B------:R-:W-:-:S04]  /*01a0*/  IMAD R9, R9, R0, RZ ;  /* 0x0000000009097224 */ /* 0x000fc800078e02ff */
[----:B------:R-:W-:Y:S01]  /*01b0*/  IMAD.HI.U32 R8, R7, R9, R6 ;  /* 0x0000000907087227 */ /* 0x000fe200078e0006 */
[----:B------:R-:W-:Y:S02]  /*01c0*/  IADD3 R7, PT, PT, R2, -R5, -R4 ;  /* 0x8000000502077210 */ /* 0x000fe40007ffe804 */
[----:B------:R-:W-:-:S03]  /*01d0*/  LEA.HI R6, R3, UR6, RZ, 0x1c ;  /* 0x0000000603067c11 */ /* 0x000fc6000f8fe0ff */
[----:B------:R-:W-:-:S04]  /*01e0*/  IMAD.HI.U32 R9, R8, R7, RZ ;  /* 0x0000000708097227 */ /* 0x000fc800078e00ff */
[----:B------:R-:W-:-:S04]  /*01f0*/  IMAD.MOV R2, RZ, RZ, -R9 ;  /* 0x000000ffff027224 */ /* 0x000fc800078e0a09 */
[----:B------:R-:W-:-:S05]  /*0200*/  IMAD R7, R0, R2, R7 ;  /* 0x0000000200077224 */ /* 0x000fca00078e0207 */
[----:B------:R-:W-:-:S13]  /*0210*/  ISETP.GE.U32.AND P0, PT, R7, R0, PT ;  /* 0x000000000700720c */ /* 0x000fda0003f06070 */
[----:B------:R-:W-:Y:S02]  /*0220*/  @P0 IMAD.IADD R7, R7, 0x1, -R0 ;  /* 0x0000000107070824 */ /* 0x000fe400078e0a00 */
[----:B------:R-:W-:-:S03]  /*0230*/  @P0 VIADD R9, R9, 0x1 ;  /* 0x0000000109090836 */ /* 0x000fc60000000000 */
[----:B------:R-:W-:Y:S01]  /*0240*/  ISETP.GE.U32.AND P1, PT, R7, R0, PT ;  /* 0x000000000700720c */ /* 0x000fe20003f26070 */
[----:B------:R-:W-:-:S04]  /*0250*/  IMAD.IADD R7, R5, 0x1, R0 ;  /* 0x0000000105077824 */ /* 0x000fc800078e0200 */
[C---:B------:R-:W-:Y:S01]  /*0260*/  IMAD.IADD R18, R7.reuse, 0x1, R0 ;  /* 0x0000000107127824 */ /* 0x040fe200078e0200 */
[C---:B------:R-:W-:Y:S02]  /*0270*/  LEA.HI R8, R7.reuse, UR6, RZ, 0x1c ;  /* 0x0000000607087c11 */ /* 0x040fe4000f8fe0ff */
[----:B------:R-:W-:-:S03]  /*0280*/  LOP3.LUT R11, R7, 0xf, RZ, 0xc0, !PT ;  /* 0x0000000f070b7812 */ /* 0x000fc600078ec0ff */
[----:B------:R-:W-:Y:S02]  /*0290*/  IMAD R19, R8, UR5, RZ ;  /* 0x0000000508137c24 */ /* 0x000fe4000f8e02ff */
[----:B------:R-:W-:Y:S01]  /*02a0*/  @P1 VIADD R9, R9, 0x1 ;  /* 0x0000000109091836 */ /* 0x000fe20000000000 */
[----:B------:R-:W-:-:S05]  /*02b0*/  @!P2 LOP3.LUT R9, RZ, R0, RZ, 0x33, !PT ;  /* 0x00000000ff09a212 */ /* 0x000fca00078e33ff */
[----:B------:R-:W-:Y:S01]  /*02c0*/  IMAD.IADD R2, R4, 0x1, R9 ;  /* 0x0000000104027824 */ /* 0x000fe200078e0209 */
[----:B------:R-:W-:Y:S01]  /*02d0*/  LOP3.LUT R9, R3, 0xf, RZ, 0xc0, !PT ;  /* 0x0000000f03097812 */ /* 0x000fe200078ec0ff */
[----:B------:R-:W-:-:S03]  /*02e0*/  IMAD.MOV.U32 R4, RZ, RZ, RZ ;  /* 0x000000ffff047224 */ /* 0x000fc600078e00ff */
[----:B------:R-:W-:-:S07]  /*02f0*/  LOP3.LUT R20, R2, 0x3, RZ, 0xc0, !PT ;  /* 0x0000000302147812 */ /* 0x000fce00078ec0ff */
.L_x_84:
[----:B------:R-:W-:Y:S01]  /*0300*/  ISETP.GT.U32.AND P0, PT, R3, 0xff, PT ;  /* 0x000000ff0300780c */ /* 0x000fe20003f04070 */
[----:B------:R-:W0:Y:S01]  /*0310*/  LDCU UR10, c[0x0][0x398] ;  /* 0x00007300ff0a77ac */ /* 0x000e220008000800 */
[----:B------:R-:W-:Y:S01]  /*0320*/  BSSY.RECONVERGENT B1, `(.L_x_75) ;  /* 0x000006c000017945 */ /* 0x000fe20003800200 */
[----:B------:R-:W1:Y:S10]  /*0330*/  LDCU UR11, c[0x0][0x394] ;  /* 0x00007280ff0b77ac */ /* 0x000e740008000800 */
[----:B------:R-:W-:Y:S05]  /*0340*/  @P0 BRA `(.L_x_76) ;  /* 0x0000000400a40947 */ /* 0x000fea0003800000 */
[----:B------:R-:W-:Y:S01]  /*0350*/  ISETP.NE.AND P0, PT, R20, 0x3, PT ;  /* 0x000000031400780c */ /* 0x000fe20003f05270 */
[----:B------:R-:W-:Y:S01]  /*0360*/  BSSY.RECONVERGENT B0, `(.L_x_77) ;  /* 0x000002f000007945 */ /* 0x000fe20003800200 */
[----:B------:R-:W-:-:S11]  /*0370*/  IMAD.MOV.U32 R23, RZ, RZ, R3 ;  /* 0x000000ffff177224 */ /* 0x000fd600078e0003 */
[----:B------:R-:W-:Y:S05]  /*0380*/  @!P0 BRA `(.L_x_78) ;  /* 0x0000000000b08947 */ /* 0x000fea0003800000 */
[----:B------:R-:W2:Y:S01]  /*0390*/  LDC R14, c[0x0][0x398] ;  /* 0x0000e600ff0e7b82 */ /* 0x000ea20000000800 */
[----:B------:R-:W-:Y:S01]  /*03a0*/  VIADD R17, R9, UR4 ;  /* 0x0000000409117c36 */ /* 0x000fe20008000000 */
[----:B------:R-:W-:Y:S01]  /*03b0*/  BSSY.RECONVERGENT B2, `(.L_x_79) ;  /* 0x000000c000027945 */ /* 0x000fe20003800200 */
[----:B------:R-:W-:-:S05]  /*03c0*/  ISETP.NE.AND P1, PT, R20, RZ, PT ;  /* 0x000000ff1400720c */ /* 0x000fca0003f25270 */
        /* <DEDUP_REMOVED lines=9> */
[----:B--2---:R-:W-:-:S07]  /*0460*/  IMAD.IADD R4, R4, 0x1, R13 ;  /* 0x0000000104047824 */ /* 0x004fce00078e020d */
.L_x_80:
[----:B01----:R-:W-:Y:S05]  /*0470*/  BSYNC.RECONVERGENT B2 ;  /* 0x0000000000027941 */ /* 0x003fea0003800200 */
.L_x_79:
[----:B------:R-:W-:Y:S01]  /*0480*/  IMAD.MOV.U32 R23, RZ, RZ, R5 ;  /* 0x000000ffff177224 */ /* 0x000fe200078e0005 */
[----:B------:R-:W-:Y:S06]  /*0490*/  @!P1 BRA `(.L_x_78) ;  /* 0x00000000006c9947 */ /* 0x000fec0003800000 */
[----:B------:R-:W-:Y:S01]  /*04a0*/  LOP3.LUT R12, R5, 0xf, RZ, 0xc0, !PT ;  /* 0x0000000f050c7812 */ /* 0x000fe200078ec0ff */
[----:B------:R-:W-:Y:S01]  /*04b0*/  BSSY.RECONVERGENT B2, `(.L_x_81) ;  /* 0x000000c000027945 */ /* 0x000fe20003800200 */
[----:B------:R-:W-:-:S03]  /*04c0*/  ISETP.NE.AND P1, PT, R20, 0x1, PT ;  /* 0x000000011400780c */ /* 0x000fc60003f25270 */
        /* <DEDUP_REMOVED lines=9> */
[----:B--2---:R-:W-:-:S07]  /*0560*/  IADD3 R4, PT, PT, R4, R13, RZ ;  /* 0x0000000d04047210 */ /* 0x004fce0007ffe0ff */
.L_x_82:
[----:B------:R-:W-:Y:S05]  /*0570*/  BSYNC.RECONVERGENT B2 ;  /* 0x0000000000027941 */ /* 0x000fea0003800200 */
.L_x_81:
[----:B------:R-:W-:Y:S01]  /*0580*/  IMAD.MOV.U32 R23, RZ, RZ, R7 ;  /* 0x000000ffff177224 */ /* 0x000fe200078e0007 */
[----:B------:R-:W-:Y:S06]  /*0590*/  @!P1 BRA `(.L_x_78) ;  /* 0x00000000002c9947 */ /* 0x000fec0003800000 */
[----:B------:R-:W-:Y:S02]  /*05a0*/  VIADD R16, R11, UR4 ;  /* 0x000000040b107c36 */ /* 0x000fe40008000000 */
[----:B------:R-:W-:-:S03]  /*05b0*/  IMAD.MOV.U32 R23, RZ, RZ, R18 ;  /* 0x000000ffff177224 */ /* 0x000fc600078e0012 */
[----:B------:R-:W-:-:S04]  /*05c0*/  ISETP.GE.AND P0, PT, R16, R14, PT ;  /* 0x0000000e1000720c */ /* 0x000fc80003f06270 */
[----:B------:R-:W-:-:S13]  /*05d0*/  ISETP.GE.OR P0, PT, R8, R15, P0 ;  /* 0x0000000f0800720c */ /* 0x000fda0000706670 */
[----:B------:R-:W-:Y:S05]  /*05e0*/  @P0 BRA `(.L_x_78) ;  /* 0x0000000000180947 */ /* 0x000fea0003800000 */
[----:B------:R-:W0:Y:S01]  /*05f0*/  LDC.64 R12, c[0x0][0x380] ;  /* 0x0000e000ff0c7b82 */ /* 0x000e220000000a00 */
[----:B------:R-:W-:-:S05]  /*0600*/  LEA.HI R15, R16, R19, RZ, 0x1e ;  /* 0x00000013100f7211 */ /* 0x000fca00078ff0ff */
[----:B0-----:R-:W-:-:S06]  /*0610*/  IMAD.WIDE.U32 R12, R15, 0x4, R12 ;  /* 0x000000040f0c7825 */ /* 0x001fcc00078e000c */
[----:B------:R-:W2:Y:S01]  /*0620*/  LDG.E.CONSTANT R13, desc[UR8][R12.64] ;  /* 0x000000080c0d7981 */ /* 0x000ea2000c1e9900 */
[----:B------:R-:W-:Y:S02]  /*0630*/  IMAD.MOV.U32 R23, RZ, RZ, R18 ;  /* 0x000000ffff177224 */ /* 0x000fe400078e0012 */
[----:B--2---:R-:W-:-:S07]  /*0640*/  IMAD.IADD R4, R4, 0x1, R13 ;  /* 0x0000000104047824 */ /* 0x004fce00078e020d */
.L_x_78:
[----:B01----:R-:W-:Y:S05]  /*0650*/  BSYNC.RECONVERGENT B0 ;  /* 0x0000000000007941 */ /* 0x003fea0003800200 */
.L_x_77:
[----:B------:R-:W-:-:S13]  /*0660*/  ISETP.GE.U32.AND P0, PT, R2, 0x3, PT ;  /* 0x000000030200780c */ /* 0x000fda0003f06070 */
[----:B------:R-:W-:Y:S05]  /*0670*/  @!P0 BRA `(.L_x_76) ;  /* 0x0000000000d88947 */ /* 0x000fea0003800000 */
[C-C-:B------:R-:W-:Y:S02]  /*0680*/  IMAD R25, R0.reuse, 0x2, R23.reuse ;  /* 0x0000000200197824 */ /* 0x140fe400078e0217 */
[----:B------:R-:W-:Y:S02]  /*0690*/  IMAD R21, R0, 0x3, R23 ;  /* 0x0000000300157824 */ /* 0x000fe400078e0217 */
[----:B------:R-:W-:-:S07]  /*06a0*/  IMAD.IADD R27, R23, 0x1, R0 ;  /* 0x00000001171b7824 */ /* 0x000fce00078e0200 */
.L_x_83:
[C---:B------:R-:W-:Y:S02]  /*06b0*/  LOP3.LUT R12, R23.reuse, 0xf, RZ, 0xc0, !PT ;  /* 0x0000000f170c7812 */ /* 0x040fe400078ec0ff */
[----:B------:R-:W-:Y:S02]  /*06c0*/  LEA.HI R14, R23, UR6, RZ, 0x1c ;  /* 0x00000006170e7c11 */ /* 0x000fe4000f8fe0ff */
[----:B------:R-:W-:Y:S01]  /*06d0*/  LOP3.LUT R16, R25, 0xf, RZ, 0xc0, !PT ;  /* 0x0000000f19107812 */ /* 0x000fe200078ec0ff */
[----:B------:R-:W-:Y:S01]  /*06e0*/  VIADD R29, R12, UR4 ;  /* 0x000000040c1d7c36 */ /* 0x000fe20008000000 */
[----:B------:R-:W-:Y:S02]  /*06f0*/  LOP3.LUT R12, R27, 0xf, RZ, 0xc0, !PT ;  /* 0x0000000f1b0c7812 */ /* 0x000fe400078ec0ff */
[----:B------:R-:W-:Y:S02]  /*0700*/  IADD3 R16, PT, PT, R16, UR4, RZ ;  /* 0x0000000410107c10 */ /* 0x000fe4000fffe0ff */
[----:B------:R-:W-:Y:S01]  /*0710*/  ISETP.GE.AND P0, PT, R29, UR10, PT ;  /* 0x0000000a1d007c0c */ /* 0x000fe2000bf06270 */
[----:B------:R-:W-:Y:S01]  /*0720*/  VIADD R12, R12, UR4 ;  /* 0x000000040c0c7c36 */ /* 0x000fe20008000000 */
[----:B------:R-:W-:-:S02]  /*0730*/  ISETP.GE.AND P2, PT, R16, UR10, PT ;  /* 0x0000000a10007c0c */ /* 0x000fc4000bf46270 */
[----:B------:R-:W-:Y:S02]  /*0740*/  ISETP.GE.OR P0, PT, R14, UR11, P0 ;  /* 0x0000000b0e007c0c */ /* 0x000fe40008706670 */
[----:B------:R-:W-:Y:S02]  /*0750*/  LEA.HI R17, R25, UR6, RZ, 0x1c ;  /* 0x0000000619117c11 */ /* 0x000fe4000f8fe0ff */
[----:B------:R-:W-:Y:S02]  /*0760*/  LEA.HI R22, R27, UR6, RZ, 0x1c ;  /* 0x000000061b167c11 */ /* 0x000fe4000f8fe0ff */
[----:B------:R-:W-:Y:S02]  /*0770*/  ISETP.GE.AND P1, PT, R12, UR10, PT ;  /* 0x0000000a0c007c0c */ /* 0x000fe4000bf26270 */
[----:B------:R-:W-:Y:S02]  /*0780*/  ISETP.GE.OR P2, PT, R17, UR11, P2 ;  /* 0x0000000b11007c0c */ /* 0x000fe40009746670 */
[----:B------:R-:W-:-:S03]  /*0790*/  ISETP.GE.OR P1, PT, R22, UR11, P1 ;  /* 0x0000000b16007c0c */ /* 0x000fc60008f26670 */
[----:B------:R-:W-:-:S05]  /*07a0*/  @!P0 SHF.R.U32.HI R29, RZ, 0x2, R29 ;  /* 0x00000002ff1d8819 */ /* 0x000fca000001161d */
[----:B------:R-:W-:Y:S02]  /*07b0*/  @!P0 IMAD R29, R14, UR5, R29 ;  /* 0x000000050e1d8c24 */ /* 0x000fe4000f8e021d */
[----:B------:R-:W0:Y:S01]  /*07c0*/  @!P0 LDC.64 R14, c[0x0][0x380] ;  /* 0x0000e000ff0e8b82 */ /* 0x000e220000000a00 */
[----:B------:R-:W-:Y:S02]  /*07d0*/  @!P2 SHF.R.U32.HI R16, RZ, 0x2, R16 ;  /* 0x00000002ff10a819 */ /* 0x000fe40000011610 */
[----:B------:R-:W-:-:S03]  /*07e0*/  @!P1 SHF.R.U32.HI R13, RZ, 0x2, R12 ;  /* 0x00000002ff0d9819 */ /* 0x000fc6000001160c */
[----:B------:R-:W-:Y:S01]  /*07f0*/  @!P2 IMAD R17, R17, UR5, R16 ;  /* 0x000000051111ac24 */ /* 0x000fe2000f8e0210 */
[C---:B------:R-:W-:Y:S01]  /*0800*/  LOP3.LUT R16, R21.reuse, 0xf, RZ, 0xc0, !PT ;  /* 0x0000000f15107812 */ /* 0x040fe200078ec0ff */
[----:B------:R-:W-:Y:S02]  /*0810*/  @!P1 IMAD R22, R22, UR5, R13 ;  /* 0x0000000516169c24 */ /* 0x000fe4000f8e020d */
[----:B------:R-:W1:Y:S02]  /*0820*/  @!P1 LDC.64 R12, c[0x0][0x380] ;  /* 0x0000e000ff0c9b82 */ /* 0x000e640000000a00 */
[----:B------:R-:W-:Y:S01]  /*0830*/  VIADD R16, R16, UR4 ;  /* 0x0000000410107c36 */ /* 0x000fe20008000000 */
[----:B------:R-:W-:Y:S01]  /*0840*/  LEA.HI R24, R21, UR6, RZ, 0x1c ;  /* 0x0000000615187c11 */ /* 0x000fe2000f8fe0ff */
[----:B0-----:R-:W-:-:S04]  /*0850*/  @!P0 IMAD.WIDE.U32 R28, R29, 0x4, R14 ;  /* 0x000000041d1c8825 */ /* 0x001fc800078e000e */
[----:B------:R-:W0:Y:S01]  /*0860*/  @!P2 LDC.64 R14, c[0x0][0x380] ;  /* 0x0000e000ff0eab82 */ /* 0x000e220000000a00 */
[----:B------:R-:W-:Y:S01]  /*0870*/  ISETP.GE.AND P3, PT, R16, UR10, PT ;  /* 0x0000000a10007c0c */ /* 0x000fe2000bf66270 */
[----:B------:R-:W2:Y:S03]  /*0880*/  @!P0 LDG.E.CONSTANT R29, desc[UR8][R28.64] ;  /* 0x000000081c1d8981 */ /* 0x000ea6000c1e9900 */
[----:B------:R-:W-:Y:S01]  /*0890*/  ISETP.GE.OR P3, PT, R24, UR11, P3 ;  /* 0x0000000b18007c0c */ /* 0x000fe20009f66670 */
[----:B-1----:R-:W-:-:S06]  /*08a0*/  @!P1 IMAD.WIDE.U32 R12, R22, 0x4, R12 ;  /* 0x00000004160c9825 */ /* 0x002fcc00078e000c */
[----:B------:R-:W3:Y:S06]  /*08b0*/  @!P1 LDG.E.CONSTANT R13, desc[UR8][R12.64] ;  /* 0x000000080c0d9981 */ /* 0x000eec000c1e9900 */
[----:B------:R-:W-:-:S05]  /*08c0*/  @!P3 SHF.R.U32.HI R22, RZ, 0x2, R16 ;  /* 0x00000002ff16b819 */ /* 0x000fca0000011610 */
[----:B------:R-:W-:Y:S02]  /*08d0*/  @!P3 IMAD R22, R24, UR5, R22 ;  /* 0x000000051816bc24 */ /* 0x000fe4000f8e0216 */
[----:B0-----:R-:W-:Y:S02]  /*08e0*/  @!P2 IMAD.WIDE.U32 R14, R17, 0x4, R14 ;  /* 0x00000004110ea825 */ /* 0x001fe400078e000e */
[----:B------:R-:W0:Y:S04]  /*08f0*/  @!P3 LDC.64 R16, c[0x0][0x380] ;  /* 0x0000e000ff10bb82 */ /* 0x000e280000000a00 */
[----:B------:R-:W4:Y:S01]  /*0900*/  @!P2 LDG.E.CONSTANT R15, desc[UR8][R14.64] ;  /* 0x000000080e0fa981 */ /* 0x000f22000c1e9900 */
[----:B0-----:R-:W-:-:S06]  /*0910*/  @!P3 IMAD.WIDE.U32 R16, R22, 0x4, R16 ;  /* 0x000000041610b825 */ /* 0x001fcc00078e0010 */
[----:B------:R-:W5:Y:S01]  /*0920*/  @!P3 LDG.E.CONSTANT R17, desc[UR8][R16.64] ;  /* 0x000000081011b981 */ /* 0x000f62000c1e9900 */
[----:B------:R-:W-:-:S04]  /*0930*/  IADD3 R23, PT, PT, R0, R23, R0 ;  /* 0x0000001700177210 */ /* 0x000fc80007ffe000 */
[C---:B------:R-:W-:Y:S01]  /*0940*/  IADD3 R23, PT, PT, R0.reuse, R23, R0 ;  /* 0x0000001700177210 */ /* 0x040fe20007ffe000 */
[C---:B------:R-:W-:Y:S02]  /*0950*/  IMAD R27, R0.reuse, 0x4, R27 ;  /* 0x00000004001b7824 */ /* 0x040fe400078e021b */
[C---:B------:R-:W-:Y:S02]  /*0960*/  IMAD R25, R0.reuse, 0x4, R25 ;  /* 0x0000000400197824 */ /* 0x040fe400078e0219 */
[----:B------:R-:W-:Y:S02]  /*0970*/  IMAD R21, R0, 0x4, R21 ;  /* 0x0000000400157824 */ /* 0x000fe400078e0215 */
[----:B--2---:R-:W-:Y:S01]  /*0980*/  @!P0 IMAD.IADD R4, R4, 0x1, R29 ;  /* 0x0000000104048824 */ /* 0x004fe200078e021d */
[----:B------:R-:W-:-:S03]  /*0990*/  ISETP.GE.U32.AND P0, PT, R23, 0x100, PT ;  /* 0x000001001700780c */ /* 0x000fc60003f06070 */
[----:B---3--:R-:W-:-:S04]  /*09a0*/  @!P1 IMAD.IADD R4, R4, 0x1, R13 ;  /* 0x0000000104049824 */ /* 0x008fc800078e020d */
[----:B----4-:R-:W-:-:S04]  /*09b0*/  @!P2 IMAD.IADD R4, R4, 0x1, R15 ;  /* 0x000000010404a824 */ /* 0x010fc800078e020f */
[----:B-----5:R-:W-:Y:S02]  /*09c0*/  @!P3 IMAD.IADD R4, R4, 0x1, R17 ;  /* 0x000000010404b824 */ /* 0x020fe400078e0211 */
[----:B------:R-:W-:Y:S05]  /*09d0*/  @!P0 BRA `(.L_x_83) ;  /* 0xfffffffc00348947 */ /* 0x000fea000383ffff */
.L_x_76:
[----:B01----:R-:W-:Y:S05]  /*09e0*/  BSYNC.RECONVERGENT B1 ;  /* 0x0000000000017941 */ /* 0x003fea0003800200 */
.L_x_75:
[----:B------:R-:W0:Y:S01]  /*09f0*/  LDCU UR10, c[0x0][0x398] ;  /* 0x00007300ff0a77ac */ /* 0x000e220008000800 */
[----:B------:R-:W-:-:S04]  /*0a00*/  UIADD3 UR4, UPT, UPT, UR4, 0x10, URZ ;  /* 0x0000001004047890 */ /* 0x000fc8000fffe0ff */
[----:B0-----:R-:W-:Y:S01]  /*0a10*/  UISETP.GE.AND UP0, UPT, UR4, UR10, UPT ;  /* 0x0000000a0400728c */ /* 0x001fe2000bf06270 */
[----:B------:R-:W-:Y:S08]  /*0a20*/  BAR.SYNC.DEFER_BLOCKING 0x0 ;  /* 0x0000000000007b1d */ /* 0x000ff00000010000 */
[----:B------:R-:W-:Y:S05]  /*0a30*/  BRA.U !UP0, `(.L_x_84) ;  /* 0xfffffff908307547 */ /* 0x000fea000b83ffff */
[----:B------:R-:W-:-:S07]  /*0a40*/  I2FP.F32.S32 R4, R4 ;  /* 0x0000000400047245 */ /* 0x000fce0000201400 */
.L_x_74:
        /* <DEDUP_REMOVED lines=8> */
.L_x_85:
        /* <DEDUP_REMOVED lines=11> */
.L_x_102:


//--------------------- .text._Z19profile_load_x_onlyILi16ELi16ELi16ELi8EEvPK6__halfPS0_iii --------------------------
	.section	.text._Z19profile_load_x_onlyILi16ELi16ELi16ELi8EEvPK6__halfPS0_iii,"ax",@progbits
	.align	128
        .global         _Z19profile_load_x_onlyILi16ELi16ELi16ELi8EEvPK6__halfPS0_iii
        .type           _Z19profile_load_x_onlyILi16ELi16ELi16ELi8EEvPK6__halfPS0_iii,@function
        .size           _Z19profile_load_x_onlyILi16ELi16ELi16ELi8EEvPK6__halfPS0_iii,(.L_x_103 - _Z19profile_load_x_onlyILi16ELi16ELi16ELi8EEvPK6__halfPS0_iii)
        .other          _Z19profile_load_x_onlyILi16ELi16ELi16ELi8EEvPK6__halfPS0_iii,@"STO_CUDA_ENTRY STV_DEFAULT"
_Z19profile_load_x_onlyILi16ELi16ELi16ELi8EEvPK6__halfPS0_iii:
.text._Z19profile_load_x_onlyILi16ELi16ELi16ELi8EEvPK6__halfPS0_iii:
[----:B------:R-:W-:Y:S01]  /*0000*/  LDC R1, c[0x0][0x37c] ;  /* 0x0000df00ff017b82 */ /* 0x000fe20000000800 */
[----:B------:R-:W0:Y:S07]  /*0010*/  LDCU UR4, c[0x0][0x398] ;  /* 0x00007300ff0477ac */ /* 0x000e2e0008000800 */
[----:B------:R-:W1:Y:S01]  /*0020*/  S2UR UR10, SR_CTAID.Y ;  /* 0x00000000000a79c3 */ /* 0x000e620000002600 */
[----:B------:R-:W-:Y:S01]  /*0030*/  IMAD.MOV.U32 R0, RZ, RZ, RZ ;  /* 0x000000ffff007224 */ /* 0x000fe200078e00ff */
[----:B------:R-:W2:Y:S01]  /*0040*/  LDCU.64 UR8, c[0x0][0x358] ;  /* 0x00006b00ff0877ac */ /* 0x000ea20008000a00 */
[----:B0-----:R-:W-:-:S09]  /*0050*/  UISETP.GE.AND UP0, UPT, UR4, 0x1, UPT ;  /* 0x000000010400788c */ /* 0x001fd2000bf06270 */
[----:B--2---:R-:W-:Y:S05]  /*0060*/  BRA.U !UP0, `(.L_x_86) ;  /* 0x0000000d08307547 */ /* 0x004fea000b800000 */
[----:B------:R-:W0:Y:S01]  /*0070*/  LDC R2, c[0x0][0x360] ;  /* 0x0000d800ff027b82 */ /* 0x000e220000000800 */
[----:B------:R-:W2:Y:S01]  /*0080*/  S2R R3, SR_TID.X ;  /* 0x0000000000037919 */ /* 0x000ea20000002100 */
[----:B-1----:R-:W-:Y:S01]  /*0090*/  USHF.L.U32 UR7, UR10, 0x4, URZ ;  /* 0x000000040a077899 */ /* 0x002fe200080006ff */
[----:B------:R-:W-:Y:S01]  /*00a0*/  UMOV UR4, URZ ;  /* 0x000000ff00047c82 */ /* 0x000fe20008000000 */
[----:B0-----:R-:W0:Y:S01]  /*00b0*/  I2F.U32.RP R8, R2 ;  /* 0x0000000200087306 */ /* 0x001e220000209000 */
[----:B------:R-:W-:Y:S02]  /*00c0*/  ISETP.NE.U32.AND P2, PT, R2, RZ, PT ;  /* 0x000000ff0200720c */ /* 0x000fe40003f45070 */
[----:B--2---:R-:W-:-:S04]  /*00d0*/  IADD3 R5, PT, PT, R3, R2, RZ ;  /* 0x0000000203057210 */ /* 0x004fc80007ffe0ff */
        /* <DEDUP_REMOVED lines=13> */
[----:B------:R-:W-:Y:S01]  /*01b0*/  IMAD.HI.U32 R9, R8, R7, RZ ;  /* 0x0000000708097227 */ /* 0x000fe200078e00ff */
[----:B------:R-:W-:-:S03]  /*01c0*/  LEA.HI R8, R3, UR7, RZ, 0x1c ;  /* 0x0000000703087c11 */ /* 0x000fc6000f8fe0ff */
[----:B------:R-:W-:-:S04]  /*01d0*/  IMAD.MOV R0, RZ, RZ, -R9 ;  /* 0x000000ffff007224 */ /* 0x000fc800078e0a09 */
[----:B------:R-:W-:Y:S02]  /*01e0*/  IMAD R7, R2, R0, R7 ;  /* 0x0000000002077224 */ /* 0x000fe400078e0207 */
[----:B------:R-:W-:-:S03]  /*01f0*/  IMAD.MOV.U32 R0, RZ, RZ, RZ ;  /* 0x000000ffff007224 */ /* 0x000fc600078e00ff */
[----:B------:R-:W-:-:S13]  /*0200*/  ISETP.GE.U32.AND P0, PT, R7, R2, PT ;  /* 0x000000020700720c */ /* 0x000fda0003f06070 */
[----:B------:R-:W-:Y:S01]  /*0210*/  @P0 IMAD.IADD R7, R7, 0x1, -R2 ;  /* 0x0000000107070824 */ /* 0x000fe200078e0a02 */
[----:B------:R-:W-:-:S04]  /*0220*/  @P0 IADD3 R9, PT, PT, R9, 0x1, RZ ;  /* 0x0000000109090810 */ /* 0x000fc80007ffe0ff */
[-C--:B------:R-:W-:Y:S02]  /*0230*/  ISETP.GE.U32.AND P1, PT, R7, R2.reuse, PT ;  /* 0x000000020700720c */ /* 0x080fe40003f26070 */
[----:B------:R-:W-:-:S04]  /*0240*/  IADD3 R7, PT, PT, R5, R2, RZ ;  /* 0x0000000205077210 */ /* 0x000fc80007ffe0ff */
[C---:B------:R-:W-:Y:S02]  /*0250*/  LOP3.LUT R11, R7.reuse, 0xf, RZ, 0xc0, !PT ;  /* 0x0000000f070b7812 */ /* 0x040fe400078ec0ff */
[----:B------:R-:W-:-:S05]  /*0260*/  LEA.HI R12, R7, UR7, RZ, 0x1c ;  /* 0x00000007070c7c11 */ /* 0x000fca000f8fe0ff */
[----:B------:R-:W-:Y:S01]  /*0270*/  @P1 VIADD R9, R9, 0x1 ;  /* 0x0000000109091836 */ /* 0x000fe20000000000 */
[----:B------:R-:W-:-:S05]  /*0280*/  @!P2 LOP3.LUT R9, RZ, R2, RZ, 0x33, !PT ;  /* 0x00000002ff09a212 */ /* 0x000fca00078e33ff */
[----:B------:R-:W-:Y:S01]  /*0290*/  IMAD.IADD R4, R4, 0x1, R9 ;  /* 0x0000000104047824 */ /* 0x000fe200078e0209 */
[----:B------:R-:W-:-:S04]  /*02a0*/  LOP3.LUT R9, R5, 0xf, RZ, 0xc0, !PT ;  /* 0x0000000f05097812 */ /* 0x000fc800078ec0ff */
[----:B------:R-:W-:-:S07]  /*02b0*/  LOP3.LUT R13, R4, 0x3, RZ, 0xc0, !PT ;  /* 0x00000003040d7812 */ /* 0x000fce00078ec0ff */
.L_x_96:
[----:B------:R-:W-:Y:S01]  /*02c0*/  ISETP.GT.U32.AND P0, PT, R3, 0xff, PT ;  /* 0x000000ff0300780c */ /* 0x000fe20003f04070 */
[----:B------:R-:W0:Y:S01]  /*02d0*/  LDCU UR11, c[0x0][0x398] ;  /* 0x00007300ff0b77ac */ /* 0x000e220008000800 */
[----:B------:R-:W-:Y:S01]  /*02e0*/  BSSY.RECONVERGENT B1, `(.L_x_87) ;  /* 0x000009f000017945 */ /* 0x000fe20003800200 */
[----:B------:R-:W1:Y:S10]  /*02f0*/  LDCU UR12, c[0x0][0x390] ;  /* 0x00007200ff0c77ac */ /* 0x000e740008000800 */
[----:B--234-:R-:W-:Y:S05]  /*0300*/  @P0 BRA `(.L_x_88) ;  /* 0x0000000800700947 */ /* 0x01cfea0003800000 */
        /* <DEDUP_REMOVED lines=13> */
[----:B------:R-:W-:-:S04]  /*03e0*/  IMAD R21, R8, R17, R16 ;  /* 0x0000001108157224 */ /* 0x000fc800078e0210 */
[----:B--2---:R-:W-:-:S06]  /*03f0*/  IMAD.WIDE.U32 R14, R21, 0x2, R14 ;  /* 0x00000002150e7825 */ /* 0x004fcc00078e000e */
[----:B------:R-:W2:Y:S01]  /*0400*/  LDG.E.U16.CONSTANT R14, desc[UR8][R14.64] ;  /* 0x000000080e0e7981 */ /* 0x000ea2000c1e9500 */
[----:B------:R-:W3:Y:S01]  /*0410*/  S2UR UR6, SR_CgaCtaId ;  /* 0x00000000000679c3 */ /* 0x000ee20000008800 */
[----:B------:R-:W-:Y:S01]  /*0420*/  IMAD.SHL.U32 R16, R3, 0x2, RZ ;  /* 0x0000000203107824 */ /* 0x000fe200078e00ff */
[----:B------:R-:W-:-:S04]  /*0430*/  UMOV UR5, 0x400 ;  /* 0x0000040000057882 */ /* 0x000fc80000000000 */
[----:B------:R-:W-:Y:S01]  /*0440*/  LOP3.LUT R16, R16, 0x7e0, RZ, 0xc0, !PT ;  /* 0x000007e010107812 */ /* 0x000fe200078ec0ff */
[----:B---3--:R-:W-:-:S06]  /*0450*/  ULEA UR5, UR6, UR5, 0x18 ;  /* 0x0000000506057291 */ /* 0x008fcc000f8ec0ff */
[----:B------:R-:W-:-:S05]  /*0460*/  IADD3 R21, PT, PT, R16, UR5, RZ ;  /* 0x0000000510157c10 */ /* 0x000fca000fffe0ff */
[----:B------:R-:W-:-:S05]  /*0470*/  IMAD R21, R6, 0x2, R21 ;  /* 0x0000000206157824 */ /* 0x000fca00078e0215 */
[----:B--2---:R2:W-:Y:S01]  /*0480*/  STS.U16 [R21], R14 ;  /* 0x0000000e15007388 */ /* 0x0045e20000000400 */
[----:B------:R-:W-:-:S05]  /*0490*/  HADD2.F32 R23, -RZ, R14.H0_H0 ;  /* 0x2000000eff177230 */ /* 0x000fca0000004100 */
[----:B------:R-:W-:-:S07]  /*04a0*/  FADD R0, R0, R23 ;  /* 0x0000001700007221 */ /* 0x000fce0000000000 */
.L_x_92:
[----:B01----:R-:W-:Y:S05]  /*04b0*/  BSYNC.RECONVERGENT B2 ;  /* 0x0000000000027941 */ /* 0x003fea0003800200 */
.L_x_91:
[----:B------:R-:W-:Y:S01]  /*04c0*/  IMAD.MOV.U32 R25, RZ, RZ, R5 ;  /* 0x000000ffff197224 */ /* 0x000fe200078e0005 */
[----:B------:R-:W-:Y:S06]  /*04d0*/  @!P1 BRA `(.L_x_90) ;  /* 0x0000000000a89947 */ /* 0x000fec0003800000 */
[----:B------:R-:W-:Y:S01]  /*04e0*/  VIADD R16, R9, UR4 ;  /* 0x0000000409107c36 */ /* 0x000fe20008000000 */
[----:B------:R-:W-:Y:S01]  /*04f0*/  BSSY.RECONVERGENT B2, `(.L_x_93) ;  /* 0x0000013000027945 */ /* 0x000fe20003800200 */
[----:B------:R-:W-:-:S03]  /*0500*/  ISETP.NE.AND P1, PT, R13, 0x1, PT ;  /* 0x000000010d00780c */ /* 0x000fc60003f25270 */
[----:B------:R-:W-:-:S04]  /*0510*/  ISETP.GE.AND P0, PT, R16, R17, PT ;  /* 0x000000111000720c */ /* 0x000fc80003f06270 */
[----:B------:R-:W-:-:S13]  /*0520*/  ISETP.GE.OR P0, PT, R10, R19, P0 ;  /* 0x000000130a00720c */ /* 0x000fda0000706670 */
[----:B------:R-:W-:Y:S05]  /*0530*/  @P0 BRA `(.L_x_94) ;  /* 0x0000000000380947 */ /* 0x000fea0003800000 */
[----:B--2---:R-:W0:Y:S01]  /*0540*/  LDC.64 R14, c[0x0][0x380] ;  /* 0x0000e000ff0e7b82 */ /* 0x004e220000000a00 */
[----:B------:R-:W-:-:S04]  /*0550*/  IMAD R21, R10, R17, R16 ;  /* 0x000000110a157224 */ /* 0x000fc800078e0210 */
[----:B0-----:R-:W-:-:S06]  /*0560*/  IMAD.WIDE.U32 R14, R21, 0x2, R14 ;  /* 0x00000002150e7825 */ /* 0x001fcc00078e000e */
[----:B------:R-:W2:Y:S01]  /*0570*/  LDG.E.U16.CONSTANT R14, desc[UR8][R14.64] ;  /* 0x000000080e0e7981 */ /* 0x000ea2000c1e9500 */
[----:B------:R-:W0:Y:S01]  /*0580*/  S2UR UR6, SR_CgaCtaId ;  /* 0x00000000000679c3 */ /* 0x000e220000008800 */
[----:B------:R-:W-:Y:S01]  /*0590*/  SHF.L.U32 R16, R5, 0x1, RZ ;  /* 0x0000000105107819 */ /* 0x000fe200000006ff */
[----:B------:R-:W-:-:S03]  /*05a0*/  UMOV UR5, 0x400 ;  /* 0x0000040000057882 */ /* 0x000fc60000000000 */
[----:B------:R-:W-:Y:S01]  /*05b0*/  LOP3.LUT R16, R16, 0xffffffe0, RZ, 0xc0, !PT ;  /* 0xffffffe010107812 */ /* 0x000fe200078ec0ff */
[----:B0-----:R-:W-:-:S06]  /*05c0*/  ULEA UR5, UR6, UR5, 0x18 ;  /* 0x0000000506057291 */ /* 0x001fcc000f8ec0ff */
[----:B------:R-:W-:-:S04]  /*05d0*/  VIADD R16, R16, UR5 ;  /* 0x0000000510107c36 */ /* 0x000fc80008000000 */
[----:B------:R-:W-:-:S05]  /*05e0*/  IMAD R21, R9, 0x2, R16 ;  /* 0x0000000209157824 */ /* 0x000fca00078e0210 */
[----:B--2---:R0:W-:Y:S01]  /*05f0*/  STS.U16 [R21], R14 ;  /* 0x0000000e15007388 */ /* 0x0041e20000000400 */
[----:B------:R-:W-:-:S05]  /*0600*/  HADD2.F32 R23, -RZ, R14.H0_H0 ;  /* 0x2000000eff177230 */ /* 0x000fca0000004100 */
[----:B------:R-:W-:-:S07]  /*0610*/  FADD R0, R0, R23 ;  /* 0x0000001700007221 */ /* 0x000fce0000000000 */
.L_x_94:
[----:B------:R-:W-:Y:S05]  /*0620*/  BSYNC.RECONVERGENT B2 ;  /* 0x0000000000027941 */ /* 0x000fea0003800200 */
.L_x_93:
[----:B------:R-:W-:Y:S01]  /*0630*/  IMAD.MOV.U32 R25, RZ, RZ, R7 ;  /* 0x000000ffff197224 */ /* 0x000fe200078e0007 */
[----:B------:R-:W-:Y:S06]  /*0640*/  @!P1 BRA `(.L_x_90) ;  /* 0x00000000004c9947 */ /* 0x000fec0003800000 */
[----:B------:R-:W-:Y:S01]  /*0650*/  IADD3 R16, PT, PT, R11, UR4, RZ ;  /* 0x000000040b107c10 */ /* 0x000fe2000fffe0ff */
[----:B------:R-:W-:-:S03]  /*0660*/  IMAD.IADD R25, R7, 0x1, R2 ;  /* 0x0000000107197824 */ /* 0x000fc600078e0202 */
[----:B------:R-:W-:-:S04]  /*0670*/  ISETP.GE.AND P0, PT, R16, R17, PT ;  /* 0x000000111000720c */ /* 0x000fc80003f06270 */
[----:B------:R-:W-:-:S13]  /*0680*/  ISETP.GE.OR P0, PT, R12, R19, P0 ;  /* 0x000000130c00720c */ /* 0x000fda0000706670 */
[----:B------:R-:W-:Y:S05]  /*0690*/  @P0 BRA `(.L_x_90) ;  /* 0x0000000000380947 */ /* 0x000fea0003800000 */
[----:B0-2---:R-:W0:Y:S01]  /*06a0*/  LDC.64 R14, c[0x0][0x380] ;  /* 0x0000e000ff0e7b82 */ /* 0x005e220000000a00 */
[----:B------:R-:W-:-:S04]  /*06b0*/  IMAD R17, R12, R17, R16 ;  /* 0x000000110c117224 */ /* 0x000fc800078e0210 */
[----:B0-----:R-:W-:-:S06]  /*06c0*/  IMAD.WIDE.U32 R14, R17, 0x2, R14 ;  /* 0x00000002110e7825 */ /* 0x001fcc00078e000e */
[----:B------:R-:W2:Y:S01]  /*06d0*/  LDG.E.U16.CONSTANT R14, desc[UR8][R14.64] ;  /* 0x000000080e0e7981 */ /* 0x000ea2000c1e9500 */
[----:B------:R-:W0:Y:S01]  /*06e0*/  S2UR UR6, SR_CgaCtaId ;  /* 0x00000000000679c3 */ /* 0x000e220000008800 */
[----:B------:R-:W-:Y:S01]  /*06f0*/  IMAD.SHL.U32 R16, R7, 0x2, RZ ;  /* 0x0000000207107824 */ /* 0x000fe200078e00ff */
[----:B------:R-:W-:-:S04]  /*0700*/  UMOV UR5, 0x400 ;  /* 0x0000040000057882 */ /* 0x000fc80000000000 */
[----:B------:R-:W-:Y:S01]  /*0710*/  LOP3.LUT R16, R16, 0xffffffe0, RZ, 0xc0, !PT ;  /* 0xffffffe010107812 */ /* 0x000fe200078ec0ff */
[----:B0-----:R-:W-:-:S06]  /*0720*/  ULEA UR5, UR6, UR5, 0x18 ;  /* 0x0000000506057291 */ /* 0x001fcc000f8ec0ff */
[----:B------:R-:W-:-:S05]  /*0730*/  VIADD R16, R16, UR5 ;  /* 0x0000000510107c36 */ /* 0x000fca0008000000 */
[----:B------:R-:W-:-:S05]  /*0740*/  LEA R17, R11, R16, 0x1 ;  /* 0x000000100b117211 */ /* 0x000fca00078e08ff */
[----:B--2---:R3:W-:Y:S01]  /*0750*/  STS.U16 [R17], R14 ;  /* 0x0000000e11007388 */ /* 0x0047e20000000400 */
[----:B------:R-:W-:-:S05]  /*0760*/  HADD2.F32 R19, -RZ, R14.H0_H0 ;  /* 0x2000000eff137230 */ /* 0x000fca0000004100 */
[----:B------:R-:W-:-:S07]  /*0770*/  FADD R0, R0, R19 ;  /* 0x0000001300007221 */ /* 0x000fce0000000000 */
.L_x_90:
[----:B01----:R-:W-:Y:S05]  /*0780*/  BSYNC.RECONVERGENT B0 ;  /* 0x0000000000007941 */ /* 0x003fea0003800200 */
.L_x_89:
[----:B------:R-:W-:-:S13]  /*0790*/  ISETP.GE.U32.AND P0, PT, R4, 0x3, PT ;  /* 0x000000030400780c */ /* 0x000fda0003f06070 */
[----:B------:R-:W-:Y:S05]  /*07a0*/  @!P0 BRA `(.L_x_88) ;  /* 0x0000000400488947 */ /* 0x000fea0003800000 */
[C-C-:B--2---:R-:W-:Y:S02]  /*07b0*/  IMAD R21, R2.reuse, 0x2, R25.reuse ;  /* 0x0000000202157824 */ /* 0x144fe400078e0219 */
[----:B------:R-:W-:Y:S02]  /*07c0*/  IMAD R19, R2, 0x3, R25 ;  /* 0x0000000302137824 */ /* 0x000fe400078e0219 */
[----:B------:R-:W-:-:S07]  /*07d0*/  IMAD.IADD R23, R25, 0x1, R2 ;  /* 0x0000000119177824 */ /* 0x000fce00078e0202 */
.L_x_95:
[----:B----4-:R-:W-:Y:S02]  /*07e0*/  LOP3.LUT R22, R25, 0xf, RZ, 0xc0, !PT ;  /* 0x0000000f19167812 */ /* 0x010fe400078ec0ff */
[----:B------:R-:W-:Y:S02]  /*07f0*/  SHF.R.U32.HI R27, RZ, 0x4, R25 ;  /* 0x00000004ff1b7819 */ /* 0x000fe40000011619 */
[----:B------:R-:W-:Y:S01]  /*0800*/  LOP3.LUT R20, R23, 0xf, RZ, 0xc0, !PT ;  /* 0x0000000f17147812 */ /* 0x000fe200078ec0ff */
[----:B------:R-:W-:Y:S01]  /*0810*/  VIADD R16, R22, UR4 ;  /* 0x0000000416107c36 */ /* 0x000fe20008000000 */
[----:B---3--:R-:W-:Y:S02]  /*0820*/  IADD3 R17, PT, PT, R27, UR7, RZ ;  /* 0x000000071b117c10 */ /* 0x008fe4000fffe0ff */
[----:B------:R-:W-:Y:S02]  /*0830*/  SHF.R.U32.HI R26, RZ, 0x4, R23 ;  /* 0x00000004ff1a7819 */ /* 0x000fe40000011617 */
[----:B------:R-:W-:-:S03]  /*0840*/  ISETP.GE.AND P0, PT, R16, UR11, PT ;  /* 0x0000000b10007c0c */ /* 0x000fc6000bf06270 */
[----:B------:R-:W-:Y:S01]  /*0850*/  VIADD R24, R26, UR7 ;  /* 0x000000071a187c36 */ /* 0x000fe20008000000 */
[----:B------:R-:W-:-:S13]  /*0860*/  ISETP.GE.OR P0, PT, R17, UR12, P0 ;  /* 0x0000000c11007c0c */ /* 0x000fda0008706670 */
[----:B------:R-:W0:Y:S01]  /*0870*/  @!P0 S2R R29, SR_CgaCtaId ;  /* 0x00000000001d8919 */ /* 0x000e220000008800 */
[----:B------:R-:W1:Y:S01]  /*0880*/  @!P0 LDC.64 R14, c[0x0][0x380] ;  /* 0x0000e000ff0e8b82 */ /* 0x000e620000000a00 */
[----:B------:R-:W-:Y:S01]  /*0890*/  @!P0 MOV R18, 0x400 ;  /* 0x0000040000128802 */ /* 0x000fe20000000f00 */
[----:B------:R-:W-:-:S04]  /*08a0*/  @!P0 IMAD R17, R17, UR11, R16 ;  /* 0x0000000b11118c24 */ /* 0x000fc8000f8e0210 */
[----:B-1----:R-:W-:-:S04]  /*08b0*/  @!P0 IMAD.WIDE.U32 R16, R17, 0x2, R14 ;  /* 0x0000000211108825 */ /* 0x002fc800078e000e */
[----:B------:R-:W-:Y:S01]  /*08c0*/  VIADD R15, R20, UR4 ;  /* 0x00000004140f7c36 */ /* 0x000fe20008000000 */
[----:B0-----:R-:W-:-:S04]  /*08d0*/  @!P0 LEA R18, R29, R18, 0x18 ;  /* 0x000000121d128211 */ /* 0x001fc800078ec0ff */
[----:B------:R-:W-:Y:S01]  /*08e0*/  ISETP.GE.AND P1, PT, R15, UR11, PT ;  /* 0x0000000b0f007c0c */ /* 0x000fe2000bf26270 */
[----:B------:R-:W-:-:S03]  /*08f0*/  @!P0 IMAD R27, R27, 0x20, R18 ;  /* 0x000000201b1b8824 */ /* 0x000fc600078e0212 */
[----:B------:R-:W-:Y:S01]  /*0900*/  ISETP.GE.OR P1, PT, R24, UR12, P1 ;  /* 0x0000000c18007c0c */ /* 0x000fe20008f26670 */
[----:B------:R0:W2:-:S12]  /*0910*/  @!P0 LDG.E.U16.CONSTANT R18, desc[UR8][R16.64] ;  /* 0x0000000810128981 */ /* 0x000098000c1e9500 */
[----:B------:R-:W1:Y:S01]  /*0920*/  @!P1 S2R R14, SR_CgaCtaId ;  /* 0x00000000000e9919 */ /* 0x000e620000008800 */
[----:B------:R-:W-:Y:S02]  /*0930*/  @!P1 MOV R29, 0x400 ;  /* 0x00000400001d9802 */ /* 0x000fe40000000f00 */
[----:B------:R-:W-:Y:S01]  /*0940*/  LOP3.LUT R28, R21, 0xf, RZ, 0xc0, !PT ;  /* 0x0000000f151c7812 */ /* 0x000fe200078ec0ff */
[----:B------:R-:W-:Y:S01]  /*0950*/  @!P0 IMAD R27, R22, 0x2, R27 ;  /* 0x00000002161b8824 */ /* 0x000fe200078e021b */
[----:B------:R-:W-:Y:S01]  /*0960*/  SHF.R.U32.HI R22, RZ, 0x4, R21 ;  /* 0x00000004ff167819 */ /* 0x000fe20000011615 */
[----:B------:R-:W-:-:S03]  /*0970*/  @!P1 IMAD R24, R24, UR11, R15 ;  /* 0x0000000b18189c24 */ /* 0x000fc6000f8e020f */
[----:B0-----:R-:W-:Y:S02]  /*0980*/  IADD3 R17, PT, PT, R22, UR7, RZ ;  /* 0x0000000716117c10 */ /* 0x001fe4000fffe0ff */
[----:B-1----:R-:W-:Y:S02]  /*0990*/  @!P1 LEA R29, R14, R29, 0x18 ;  /* 0x0000001d0e1d9211 */ /* 0x002fe400078ec0ff */
[----:B------:R-:W0:Y:S02]  /*09a0*/  @!P1 LDC.64 R14, c[0x0][0x380] ;  /* 0x0000e000ff0e9b82 */ /* 0x000e240000000a00 */
[----:B------:R-:W-:Y:S01]  /*09b0*/  @!P1 LEA R29, R26, R29, 0x5 ;  /* 0x0000001d1a1d9211 */ /* 0x000fe200078e28ff */
[----:B------:R-:W-:-:S05]  /*09c0*/  VIADD R26, R28, UR4 ;  /* 0x000000041c1a7c36 */ /* 0x000fca0008000000 */
[----:B------:R-:W-:-:S04]  /*09d0*/  ISETP.GE.AND P2, PT, R26, UR11, PT ;  /* 0x0000000b1a007c0c */ /* 0x000fc8000bf46270 */
[----:B------:R-:W-:-:S13]  /*09e0*/  ISETP.GE.OR P2, PT, R17, UR12, P2 ;  /* 0x0000000c11007c0c */ /* 0x000fda0009746670 */
[----:B------:R-:W1:Y:S01]  /*09f0*/  @!P2 S2R R16, SR_CgaCtaId ;  /* 0x000000000010a919 */ /* 0x000e620000008800 */
[----:B0-----:R-:W-:-:S05]  /*0a00*/  @!P1 IMAD.WIDE.U32 R14, R24, 0x2, R14 ;  /* 0x00000002180e9825 */ /* 0x001fca00078e000e */
[----:B------:R0:W3:Y:S01]  /*0a10*/  @!P1 LDG.E.U16.CONSTANT R24, desc[UR8][R14.64] ;  /* 0x000000080e189981 */ /* 0x0000e2000c1e9500 */
[----:B------:R-:W-:Y:S01]  /*0a20*/  @!P1 IMAD R29, R20, 0x2, R29 ;  /* 0x00000002141d9824 */ /* 0x000fe200078e021d */
[----:B0-----:R-:W-:-:S04]  /*0a30*/  @!P2 MOV R14, 0x400 ;  /* 0x00000400000ea802 */ /* 0x001fc80000000f00 */
[----:B-1----:R-:W-:-:S05]  /*0a40*/  @!P2 LEA R15, R16, R14, 0x18 ;  /* 0x0000000e100fa211 */ /* 0x002fca00078ec0ff */
[----:B------:R-:W-:Y:S02]  /*0a50*/  @!P2 IMAD R20, R22, 0x20, R15 ;  /* 0x000000201614a824 */ /* 0x000fe400078e020f */
[----:B------:R-:W0:Y:S01]  /*0a60*/  @!P2 LDC.64 R14, c[0x0][0x380] ;  /* 0x0000e000ff0eab82 */ /* 0x000e220000000a00 */
[----:B------:R-:W-:Y:S01]  /*0a70*/  @!P2 IMAD R17, R17, UR11, R26 ;  /* 0x0000000b1111ac24 */ /* 0x000fe2000f8e021a */
[----:B------:R-:W-:Y:S02]  /*0a80*/  LOP3.LUT R22, R19, 0xf, RZ, 0xc0, !PT ;  /* 0x0000000f13167812 */ /* 0x000fe400078ec0ff */
[----:B------:R-:W-:-:S05]  /*0a90*/  SHF.R.U32.HI R16, RZ, 0x4, R19 ;  /* 0x00000004ff107819 */ /* 0x000fca0000011613 */
[----:B------:R-:W-:Y:S02]  /*0aa0*/  VIADD R26, R16, UR7 ;  /* 0x00000007101a7c36 */ /* 0x000fe40008000000 */
[----:B0-----:R-:W-:-:S04]  /*0ab0*/  @!P2 IMAD.WIDE.U32 R14, R17, 0x2, R14 ;  /* 0x00000002110ea825 */ /* 0x001fc800078e000e */
[----:B------:R-:W-:Y:S01]  /*0ac0*/  VIADD R17, R22, UR4 ;  /* 0x0000000416117c36 */ /* 0x000fe20008000000 */
[----:B------:R-:W-:Y:S01]  /*0ad0*/  @!P2 LEA R20, R28, R20, 0x1 ;  /* 0x000000141c14a211 */ /* 0x000fe200078e08ff */
[----:B------:R-:W4:Y:S03]  /*0ae0*/  @!P2 LDG.E.U16.CONSTANT R15, desc[UR8][R14.64] ;  /* 0x000000080e0fa981 */ /* 0x000f26000c1e9500 */
[----:B------:R-:W-:-:S04]  /*0af0*/  ISETP.GE.AND P3, PT, R17, UR11, PT ;  /* 0x0000000b11007c0c */ /* 0x000fc8000bf66270 */
[----:B------:R-:W-:-:S13]  /*0b00*/  ISETP.GE.OR P3, PT, R26, UR12, P3 ;  /* 0x0000000c1a007c0c */ /* 0x000fda0009f66670 */
[----:B------:R-:W0:Y:S01]  /*0b10*/  @!P3 S2R R28, SR_CgaCtaId ;  /* 0x00000000001cb919 */ /* 0x000e220000008800 */
[----:B------:R-:W-:Y:S01]  /*0b20*/  @!P3 IMAD R26, R26, UR11, R17 ;  /* 0x0000000b1a1abc24 */ /* 0x000fe2000f8e0211 */
[----:B------:R-:W-:-:S04]  /*0b30*/  @!P3 MOV R17, 0x400 ;  /* 0x000004000011b802 */ /* 0x000fc80000000f00 */
[----:B0-----:R-:W-:Y:S01]  /*0b40*/  @!P3 LEA R17, R28, R17, 0x18 ;  /* 0x000000111c11b211 */ /* 0x001fe200078ec0ff */
[----:B--2---:R0:W-:Y:S03]  /*0b50*/  @!P0 STS.U16 [R27], R18 ;  /* 0x000000121b008388 */ /* 0x0041e60000000400 */
[----:B0-----:R-:W-:Y:S02]  /*0b60*/  @!P3 LEA R27, R16, R17, 0x5 ;  /* 0x00000011101bb211 */ /* 0x001fe400078e28ff */
[----:B------:R-:W0:Y:S02]  /*0b70*/  @!P3 LDC.64 R16, c[0x0][0x380] ;  /* 0x0000e000ff10bb82 */ /* 0x000e240000000a00 */
[----:B0-----:R-:W-:-:S06]  /*0b80*/  @!P3 IMAD.WIDE.U32 R16, R26, 0x2, R16 ;  /* 0x000000021a10b825 */ /* 0x001fcc00078e0010 */
[----:B------:R-:W2:Y:S01]  /*0b90*/  @!P3 LDG.E.U16.CONSTANT R17, desc[UR8][R16.64] ;  /* 0x000000081011b981 */ /* 0x000ea2000c1e9500 */
[----:B------:R-:W-:Y:S01]  /*0ba0*/  @!P3 IMAD R22, R22, 0x2, R27 ;  /* 0x000000021616b824 */ /* 0x000fe200078e021b */
[----:B------:R-:W-:Y:S01]  /*0bb0*/  IADD3 R25, PT, PT, R2, R25, R2 ;  /* 0x0000001902197210 */ /* 0x000fe20007ffe002 */
[----:B------:R-:W-:-:S03]  /*0bc0*/  @!P0 HADD2.F32 R27, -RZ, R18.H0_H0 ;  /* 0x20000012ff1b8230 */ /* 0x000fc60000004100 */
[----:B------:R-:W-:Y:S02]  /*0bd0*/  IADD3 R25, PT, PT, R2, R25, R2 ;  /* 0x0000001902197210 */ /* 0x000fe40007ffe002 */
[----:B------:R-:W-:Y:S02]  /*0be0*/  @!P0 FADD R0, R0, R27 ;  /* 0x0000001b00008221 */ /* 0x000fe40000000000 */
[----:B------:R-:W-:Y:S01]  /*0bf0*/  ISETP.GE.U32.AND P0, PT, R25, 0x100, PT ;  /* 0x000001001900780c */ /* 0x000fe20003f06070 */
[C---:B------:R-:W-:Y:S01]  /*0c00*/  IMAD R23, R2.reuse, 0x4, R23 ;  /* 0x0000000402177824 */ /* 0x040fe200078e0217 */
[C---:B------:R-:W-:Y:S01]  /*0c10*/  LEA R21, R2.reuse, R21, 0x2 ;  /* 0x0000001502157211 */ /* 0x040fe200078e10ff */
[----:B------:R-:W-:Y:S01]  /*0c20*/  IMAD R19, R2, 0x4, R19 ;  /* 0x0000000402137824 */ /* 0x000fe200078e0213 */
[----:B---3--:R0:W-:Y:S02]  /*0c30*/  @!P1 STS.U16 [R29], R24 ;  /* 0x000000181d009388 */ /* 0x0081e40000000400 */
[----:B0-----:R-:W-:-:S05]  /*0c40*/  @!P1 HADD2.F32 R29, -RZ, R24.H0_H0 ;  /* 0x20000018ff1d9230 */ /* 0x001fca0000004100 */
[----:B------:R-:W-:Y:S01]  /*0c50*/  @!P1 FADD R0, R0, R29 ;  /* 0x0000001d00009221 */ /* 0x000fe20000000000 */
[----:B----4-:R4:W-:Y:S01]  /*0c60*/  @!P2 STS.U16 [R20], R15 ;  /* 0x0000000f1400a388 */ /* 0x0109e20000000400 */
[----:B------:R-:W-:-:S05]  /*0c70*/  @!P2 HADD2.F32 R27, -RZ, R15.H0_H0 ;  /* 0x2000000fff1ba230 */ /* 0x000fca0000004100 */
[----:B------:R-:W-:Y:S01]  /*0c80*/  @!P2 FADD R0, R0, R27 ;  /* 0x0000001b0000a221 */ /* 0x000fe20000000000 */
[----:B--2---:R4:W-:Y:S01]  /*0c90*/  @!P3 STS.U16 [R22], R17 ;  /* 0x000000111600b388 */ /* 0x0049e20000000400 */
[----:B------:R-:W-:-:S05]  /*0ca0*/  @!P3 HADD2.F32 R29, -RZ, R17.H0_H0 ;  /* 0x20000011ff1db230 */ /* 0x000fca0000004100 */
[----:B------:R-:W-:Y:S01]  /*0cb0*/  @!P3 FADD R0, R0, R29 ;  /* 0x0000001d0000b221 */ /* 0x000fe20000000000 */
[----:B------:R-:W-:Y:S06]  /*0cc0*/  @!P0 BRA `(.L_x_95) ;  /* 0xfffffff800c48947 */ /* 0x000fec000383ffff */
.L_x_88:
[----:B01----:R-:W-:Y:S05]  /*0cd0*/  BSYNC.RECONVERGENT B1 ;  /* 0x0000000000017941 */ /* 0x003fea0003800200 */
.L_x_87:
[----:B------:R-:W0:Y:S01]  /*0ce0*/  LDCU UR5, c[0x0][0x398] ;  /* 0x00007300ff0577ac */ /* 0x000e220008000800 */
[----:B------:R-:W-:-:S04]  /*0cf0*/  UIADD3 UR4, UPT, UPT, UR4, 0x10, URZ ;  /* 0x0000001004047890 */ /* 0x000fc8000fffe0ff */
[----:B0-----:R-:W-:Y:S01]  /*0d00*/  UISETP.GE.AND UP0, UPT, UR4, UR5, UPT ;  /* 0x000000050400728c */ /* 0x001fe2000bf06270 */
[----:B------:R-:W-:Y:S08]  /*0d10*/  BAR.SYNC.DEFER_BLOCKING 0x0 ;  /* 0x0000000000007b1d */ /* 0x000ff00000010000 */
[----:B------:R-:W-:Y:S05]  /*0d20*/  BRA.U !UP0, `(.L_x_96) ;  /* 0xfffffff508647547 */ /* 0x000fea000b83ffff */
.L_x_86:
[----:B------:R-:W1:Y:S01]  /*0d30*/  S2R R3, SR_TID.X ;  /* 0x0000000000037919 */ /* 0x000e620000002100 */
[----:B------:R-:W1:Y:S02]  /*0d40*/  S2R R2, SR_CTAID.X ;  /* 0x0000000000027919 */ /* 0x000e640000002500 */
[----:B-1----:R-:W-:-:S13]  /*0d50*/  LOP3.LUT P0, RZ, R3, UR10, R2, 0xfe, !PT ;  /* 0x0000000a03ff7c12 */ /* 0x002fda000f80fe02 */
[----:B------:R-:W-:Y:S05]  /*0d60*/  @P0 EXIT ;  /* 0x000000000000094d */ /* 0x000fea0003800000 */
[----:B------:R-:W0:Y:S01]  /*0d70*/  LDC.64 R2, c[0x0][0x388] ;  /* 0x0000e200ff027b82 */ /* 0x000e220000000a00 */
[----:B------:R-:W-:-:S05]  /*0d80*/  F2FP.F16.F32.PACK_AB R0, RZ, R0 ;  /* 0x00000000ff00723e */ /* 0x000fca00000000ff */
[----:B0-----:R-:W-:Y:S01]  /*0d90*/  STG.E.U16 desc[UR8][R2.64], R0 ;  /* 0x0000000002007986 */ /* 0x001fe2000c101508 */
[----:B------:R-:W-:Y:S05]  /*0da0*/  EXIT ;  /* 0x000000000000794d */ /* 0x000fea0003800000 */
.L_x_97:
        /* <DEDUP_REMOVED lines=13> */
.L_x_103:


//--------------------- .nv.shared._Z24profile_fp16_matmul_onlyILi16ELi16ELi16EEvPK6__halfS2_PS0_iii --------------------------
	.section	.nv.shared._Z24profile_fp16_matmul_onlyILi16ELi16ELi16EEvPK6__halfS2_PS0_iii,"aw",@nobits
	.sectionflags	@""
	.align	2
.nv.shared._Z24profile_fp16_matmul_onlyILi16ELi16ELi16EEvPK6__halfS2_PS0_iii:
	.zero		2048


//--------------------- .nv.shared.reserved.0     --------------------------
	.section	.nv.shared.reserved.0,"aw",@nobits
	.weak		__nv_reservedSMEM_offset_0_alias
	.size		__nv_reservedSMEM_offset_0_alias, 0, 64
	.other		__nv_reservedSMEM_offset_0_alias,@"STO_CUDA_RESERVED_SHARED STV_DEFAULT"
__nv_reservedSMEM_offset_0_alias:
	.zero		0
	.zero		64


//--------------------- .nv.shared._Z23profile_dequantize_onlyILi16ELi16ELi16ELi8EEvPKiPK6__halfS4_PS2_iiii --------------------------
	.section	.nv.shared._Z23profile_dequantize_onlyILi16ELi16ELi16ELi8EEvPKiPK6__halfS4_PS2_iiii,"aw",@nobits
	.sectionflags	@""
	.align	2
.nv.shared._Z23profile_dequantize_onlyILi16ELi16ELi16ELi8EEvPKiPK6__halfS4_PS2_iiii:
	.zero		1536


//--------------------- .nv.shared._Z19profile_load_x_onlyILi16ELi16ELi16ELi8EEvPK6__halfPS0_iii --------------------------
	.section	.nv.shared._Z19profile_load_x_onlyILi16ELi16ELi16ELi8EEvPK6__halfPS0_iii,"aw",@nobits
	.sectionflags	@""
	.align	2
.nv.shared._Z19profile_load_x_onlyILi16ELi16ELi16ELi8EEvPK6__halfPS0_iii:
	.zero		1536


//--------------------- .nv.constant0._Z24profile_fp16_matmul_onlyILi16ELi16ELi16EEvPK6__halfS2_PS0_iii --------------------------
	.section	.nv.constant0._Z24profile_fp16_matmul_onlyILi16ELi16ELi16EEvPK6__halfS2_PS0_iii,"a",@progbits
	.sectionflags	@""
	.align	4
.nv.constant0._Z24profile_fp16_matmul_onlyILi16ELi16ELi16EEvPK6__halfS2_PS0_iii:
	.zero		932


//--------------------- .nv.constant0._Z23profile_dequantize_onlyILi16ELi16ELi16ELi8EEvPKiPK6__halfS4_PS2_iiii --------------------------
	.section	.nv.constant0._Z23profile_dequantize_onlyILi16ELi16ELi16ELi8EEvPKiPK6__halfS4_PS2_iiii,"a",@progbits
	.sectionflags	@""
	.align	4
.nv.constant0._Z23profile_dequantize_onlyILi16ELi16ELi16ELi8EEvPKiPK6__halfS4_PS2_iiii:
	.zero		944


//--------------------- .nv.constant0._Z26profile_load_scale_zp_onlyILi16ELi16ELi16ELi8EEvPK6__halfS2_PS0_iiii --------------------------
	.section	.nv.constant0._Z26profile_load_scale_zp_onlyILi16ELi16ELi16ELi8EEvPK6__halfS2_PS0_iiii,"a",@progbits
	.sectionflags	@""
	.align	4
.nv.constant0._Z26profile_load_scale_zp_onlyILi16ELi16ELi16ELi8EEvPK6__halfS2_PS0_iiii:
	.zero		936


//--------------------- .nv.constant0._Z25profile_extract_bits_onlyILi16ELi16ELi16ELi8EEvPKiP6__halfiii --------------------------
	.section	.nv.constant0._Z25profile_extract_bits_onlyILi16ELi16ELi16ELi8EEvPKiP6__halfiii,"a",@progbits
	.sectionflags	@""
	.align	4
.nv.constant0._Z25profile_extract_bits_onlyILi16ELi16ELi16ELi8EEvPKiP6__halfiii:
	.zero		924


//--------------------- .nv.constant0._Z24profile_load_packed_onlyILi16ELi16ELi16ELi8EEvPKiP6__halfiii --------------------------
	.section	.nv.constant0._Z24profile_load_packed_onlyILi16ELi16ELi16ELi8EEvPKiP6__halfiii,"a",@progbits
	.sectionflags	@""
	.align	4
.nv.constant0._Z24profile_load_packed_onlyILi16ELi16ELi16ELi8EEvPKiP6__halfiii:
	.zero		924


//--------------------- .nv.constant0._Z19profile_load_x_onlyILi16ELi16ELi16ELi8EEvPK6__halfPS0_iii --------------------------
	.section	.nv.constant0._Z19profile_load_x_onlyILi16ELi16ELi16ELi8EEvPK6__halfPS0_iii,"a",@progbits
	.sectionflags	@""
	.align	4
.nv.constant0._Z19profile_load_x_onlyILi16ELi16ELi16ELi8EEvPK6__halfPS0_iii:
	.zero		924


//--------------------- SYMBOLS --------------------------

	.type		.nv.reservedSmem.offset0,@object
	.size		.nv.reservedSmem.offset0,0x4
	.type		.nv.reservedSmem.cap,@object
	.size		.nv.reservedSmem.cap,0x4
